	.headerflags	@"EF_CUDA_TEXMODE_UNIFIED EF_CUDA_64BIT_ADDRESS EF_CUDA_SM86 EF_CUDA_VIRTUAL_SM(EF_CUDA_SM86)"
	.elftype	@"ET_EXEC"


//--------------------- .nv.info                  --------------------------
	.section	.nv.info,"",@"SHT_CUDA_INFO"
	.align	4


	//----- nvinfo : EIATTR_REGCOUNT
	.align		4
        /*0000*/ 	.byte	0x04, 0x2f
        /*0002*/ 	.short	(.L_3 - .L_2)
	.align		4
.L_2:
        /*0004*/ 	.word	index@(l2norm_fwd_kernel)
        /*0008*/ 	.word	0x0000006b


	//----- nvinfo : EIATTR_MAX_STACK_SIZE
	.align		4
.L_3:
        /*000c*/ 	.byte	0x04, 0x23
        /*000e*/ 	.short	(.L_5 - .L_4)
	.align		4
.L_4:
        /*0010*/ 	.word	index@(l2norm_fwd_kernel)
        /*0014*/ 	.word	0x00000000


	//----- nvinfo : EIATTR_MIN_STACK_SIZE
	.align		4
.L_5:
        /*0018*/ 	.byte	0x04, 0x12
        /*001a*/ 	.short	(.L_7 - .L_6)
	.align		4
.L_6:
        /*001c*/ 	.word	index@(l2norm_fwd_kernel)
        /*0020*/ 	.word	0x00000000


	//----- nvinfo : EIATTR_FRAME_SIZE
	.align		4
.L_7:
        /*0024*/ 	.byte	0x04, 0x11
        /*0026*/ 	.short	(.L_9 - .L_8)
	.align		4
.L_8:
        /*0028*/ 	.word	index@(l2norm_fwd_kernel)
        /*002c*/ 	.word	0x00000000
.L_9:


//--------------------- .nv.info.l2norm_fwd_kernel --------------------------
	.section	.nv.info.l2norm_fwd_kernel,"",@"SHT_CUDA_INFO"
	.align	4


	//----- nvinfo : EIATTR_CUDA_API_VERSION
	.align		4
        /*0000*/ 	.byte	0x04, 0x37
        /*0002*/ 	.short	(.L_11 - .L_10)
.L_10:
        /*0004*/ 	.word	0x0000007b


	//----- nvinfo : EIATTR_SW2861232_WAR
	.align		4
.L_11:
        /*0008*/ 	.byte	0x01, 0x35
	.zero		2


	//----- nvinfo : EIATTR_PARAM_CBANK
	.align		4
        /*000c*/ 	.byte	0x04, 0x0a
        /*000e*/ 	.short	(.L_13 - .L_12)
	.align		4
.L_12:
        /*0010*/ 	.word	index@(.nv.constant0.l2norm_fwd_kernel)
        /*0014*/ 	.short	0x0160
        /*0016*/ 	.short	0x001c


	//----- nvinfo : EIATTR_CBANK_PARAM_SIZE
	.align		4
.L_13:
        /*0018*/ 	.byte	0x03, 0x19
        /*001a*/ 	.short	0x001c


	//----- nvinfo : EIATTR_KPARAM_INFO
	.align		4
        /*001c*/ 	.byte	0x04, 0x17
        /*001e*/ 	.short	(.L_15 - .L_14)
.L_14:
        /*0020*/ 	.word	0x00000000
        /*0024*/ 	.short	0x0003
        /*0026*/ 	.short	0x0018
        /*0028*/ 	.byte	0x00, 0xf0, 0x11, 0x00


	//----- nvinfo : EIATTR_KPARAM_INFO
	.align		4
.L_15:
        /*002c*/ 	.byte	0x04, 0x17
        /*002e*/ 	.short	(.L_17 - .L_16)
.L_16:
        /*0030*/ 	.word	0x00000000
        /*0034*/ 	.short	0x0002
        /*0036*/ 	.short	0x0010
        /*0038*/ 	.byte	0x00, 0xf0, 0x21, 0x00


	//----- nvinfo : EIATTR_KPARAM_INFO
	.align		4
.L_17:
        /*003c*/ 	.byte	0x04, 0x17
        /*003e*/ 	.short	(.L_19 - .L_18)
.L_18:
        /*0040*/ 	.word	0x00000000
        /*0044*/ 	.short	0x0001
        /*0046*/ 	.short	0x0008
        /*0048*/ 	.byte	0x00, 0xf0, 0x21, 0x00


	//----- nvinfo : EIATTR_KPARAM_INFO
	.align		4
.L_19:
        /*004c*/ 	.byte	0x04, 0x17
        /*004e*/ 	.short	(.L_21 - .L_20)
.L_20:
        /*0050*/ 	.word	0x00000000
        /*0054*/ 	.short	0x0000
        /*0056*/ 	.short	0x0000
        /*0058*/ 	.byte	0x00, 0xf0, 0x21, 0x00


	//----- nvinfo : EIATTR_MAXREG_COUNT
	.align		4
.L_21:
        /*005c*/ 	.byte	0x03, 0x1b
        /*005e*/ 	.short	0x00ff


	//----- nvinfo : EIATTR_COOP_GROUP_MASK_REGIDS
	.align		4
        /*0060*/ 	.byte	0x04, 0x29
        /*0062*/ 	.short	(.L_23 - .L_22)


	//   ....[0]....
.L_22:
        /*0064*/ 	.word	0xffffffff


	//   ....[1]....
        /*0068*/ 	.word	0xffffffff


	//   ....[2]....
        /*006c*/ 	.word	0xffffffff


	//   ....[3]....
        /*0070*/ 	.word	0xffffffff


	//   ....[4]....
        /*0074*/ 	.word	0xffffffff


	//   ....[5]....
        /*0078*/ 	.word	0xffffffff


	//   ....[6]....
        /*007c*/ 	.word	0xffffffff


	//   ....[7]....
        /*0080*/ 	.word	0xffffffff


	//   ....[8]....
        /*0084*/ 	.word	0xffffffff


	//   ....[9]....
        /*0088*/ 	.word	0xffffffff


	//   ....[10]....
        /*008c*/ 	.word	0xffffffff


	//   ....[11]....
        /*0090*/ 	.word	0xffffffff


	//   ....[12]....
        /*0094*/ 	.word	0xffffffff


	//   ....[13]....
        /*0098*/ 	.word	0xffffffff


	//   ....[14]....
        /*009c*/ 	.word	0xffffffff


	//   ....[15]....
        /*00a0*/ 	.word	0xffffffff


	//   ....[16]....
        /*00a4*/ 	.word	0xffffffff


	//   ....[17]....
        /*00a8*/ 	.word	0xffffffff


	//   ....[18]....
        /*00ac*/ 	.word	0xffffffff


	//   ....[19]....
        /*00b0*/ 	.word	0xffffffff


	//   ....[20]....
        /*00b4*/ 	.word	0xffffffff


	//   ....[21]....
        /*00b8*/ 	.word	0xffffffff


	//   ....[22]....
        /*00bc*/ 	.word	0xffffffff


	//   ....[23]....
        /*00c0*/ 	.word	0xffffffff


	//   ....[24]....
        /*00c4*/ 	.word	0xffffffff


	//   ....[25]....
        /*00c8*/ 	.word	0xffffffff


	//   ....[26]....
        /*00cc*/ 	.word	0xffffffff


	//   ....[27]....
        /*00d0*/ 	.word	0xffffffff


	//   ....[28]....
        /*00d4*/ 	.word	0xffffffff


	//   ....[29]....
        /*00d8*/ 	.word	0xffffffff


	//   ....[30]....
        /*00dc*/ 	.word	0xffffffff


	//   ....[31]....
        /*00e0*/ 	.word	0xffffffff


	//----- nvinfo : EIATTR_COOP_GROUP_INSTR_OFFSETS
	.align		4
.L_23:
        /*00e4*/ 	.byte	0x04, 0x28
        /*00e6*/ 	.short	(.L_25 - .L_24)


	//   ....[0]....
.L_24:
        /*00e8*/ 	.word	0x000003f0


	//   ....[1]....
        /*00ec*/ 	.word	0x00000410


	//   ....[2]....
        /*00f0*/ 	.word	0x00000450


	//   ....[3]....
        /*00f4*/ 	.word	0x000004c0


	//   ....[4]....
        /*00f8*/ 	.word	0x00000c20


	//   ....[5]....
        /*00fc*/ 	.word	0x00000c40


	//   ....[6]....
        /*0100*/ 	.word	0x00000c60


	//   ....[7]....
        /*0104*/ 	.word	0x00000c80


	//   ....[8]....
        /*0108*/ 	.word	0x00000da0


	//   ....[9]....
        /*010c*/ 	.word	0x00000dc0


	//   ....[10]....
        /*0110*/ 	.word	0x00000e00


	//   ....[11]....
        /*0114*/ 	.word	0x00000e20


	//   ....[12]....
        /*0118*/ 	.word	0x00000f60


	//   ....[13]....
        /*011c*/ 	.word	0x00000f80


	//   ....[14]....
        /*0120*/ 	.word	0x00000fa0


	//   ....[15]....
        /*0124*/ 	.word	0x00000fc0


	//   ....[16]....
        /*0128*/ 	.word	0x00001100


	//   ....[17]....
        /*012c*/ 	.word	0x00001120


	//   ....[18]....
        /*0130*/ 	.word	0x00001140


	//   ....[19]....
        /*0134*/ 	.word	0x00001160


	//   ....[20]....
        /*0138*/ 	.word	0x00001290


	//   ....[21]....
        /*013c*/ 	.word	0x000012b0


	//   ....[22]....
        /*0140*/ 	.word	0x000012d0


	//   ....[23]....
        /*0144*/ 	.word	0x000012f0


	//   ....[24]....
        /*0148*/ 	.word	0x00001440


	//   ....[25]....
        /*014c*/ 	.word	0x00001460


	//   ....[26]....
        /*0150*/ 	.word	0x00001480


	//   ....[27]....
        /*0154*/ 	.word	0x000014b0


	//   ....[28]....
        /*0158*/ 	.word	0x000015e0


	//   ....[29]....
        /*015c*/ 	.word	0x00001600


	//   ....[30]....
        /*0160*/ 	.word	0x00001630


	//   ....[31]....
        /*0164*/ 	.word	0x000016a0


	//----- nvinfo : EIATTR_EXIT_INSTR_OFFSETS
	.align		4
.L_25:
        /*0168*/ 	.byte	0x04, 0x1c
        /*016a*/ 	.short	(.L_27 - .L_26)


	//   ....[0]....
.L_26:
        /*016c*/ 	.word	0x00002420


	//   ....[1]....
        /*0170*/ 	.word	0x00002470


	//----- nvinfo : EIATTR_MAX_THREADS
	.align		4
.L_27:
        /*0174*/ 	.byte	0x04, 0x05
        /*0176*/ 	.short	(.L_29 - .L_28)
.L_28:
        /*0178*/ 	.word	0x00000020
        /*017c*/ 	.word	0x00000001
        /*0180*/ 	.word	0x00000001
.L_29:


//--------------------- .nv.rel.action            --------------------------
	.section	.nv.rel.action,"",@"SHT_CUDA_RELOCINFO"
	.align	8
	.sectionentsize	8
        /*0000*/ 	.byte	0x73, 0x00, 0x00, 0x00, 0x00, 0x00, 0x00, 0x00, 0x00, 0x00, 0x00, 0x11, 0x25, 0x00, 0x05, 0x36


//--------------------- .nv.constant0.l2norm_fwd_kernel --------------------------
	.section	.nv.constant0.l2norm_fwd_kernel,"a",@progbits
	.align	4
.nv.constant0.l2norm_fwd_kernel:
	.zero		380


//--------------------- .text.l2norm_fwd_kernel   --------------------------
	.section	.text.l2norm_fwd_kernel,"ax",@progbits
	.sectionflags	@"SHF_BARRIERS=1"
	.sectioninfo	@"SHI_REGISTERS=107"
	.align	128
        .global         l2norm_fwd_kernel
        .type           l2norm_fwd_kernel,@function
        .size           l2norm_fwd_kernel,(.L_x_1 - l2norm_fwd_kernel)
        .other          l2norm_fwd_kernel,@"STO_CUDA_ENTRY STV_DEFAULT"
l2norm_fwd_kernel:
.text.l2norm_fwd_kernel:
[----:B------:R-:W-:-:S02]  /*0000*/  MOV R1, c[0x0][0x28] ;  /* 0x00000a0000017a02 */ /* 0x000fc40000000f00 */
[----:B------:R-:W0:Y:S01]  /*0010*/  S2R R33, SR_TID.X ;  /* 0x0000000000217919 */ /* 0x000e220000002100 */
[----:B------:R-:W-:Y:S01]  /*0020*/  CS2R R20, SRZ ;  /* 0x0000000000147805 */ /* 0x000fe2000001ff00 */
[----:B------:R-:W-:Y:S01]  /*0030*/  CS2R R22, SRZ ;  /* 0x0000000000167805 */ /* 0x000fe2000001ff00 */
[----:B------:R-:W-:Y:S01]  /*0040*/  ULDC.64 UR4, c[0x0][0x118] ;  /* 0x0000460000047ab9 */ /* 0x000fe20000000a00 */
[----:B------:R-:W1:Y:S01]  /*0050*/  S2R R45, SR_CTAID.X ;  /* 0x00000000002d7919 */ /* 0x000e620000002500 */
[----:B0-----:R-:W-:Y:S02]  /*0060*/  SHF.R.U32.HI R12, RZ, 0x4, R33 ;  /* 0x00000004ff0c7819 */ /* 0x001fe40000011621 */
[----:B------:R-:W-:Y:S02]  /*0070*/  SHF.L.U32 R0, R33, 0x3, RZ ;  /* 0x0000000321007819 */ /* 0x000fe400000006ff */
[----:B-1----:R-:W-:Y:S02]  /*0080*/  SHF.L.U32 R45, R45, 0x6, RZ ;  /* 0x000000062d2d7819 */ /* 0x002fe400000006ff */
[----:B------:R-:W-:-:S02]  /*0090*/  SGXT.U32 R12, R12, 0x1 ;  /* 0x000000010c0c781a */ /* 0x000fc40000000000 */
[----:B------:R-:W-:Y:S02]  /*00a0*/  LOP3.LUT R0, R0, 0x78, RZ, 0xc0, !PT ;  /* 0x0000007800007812 */ /* 0x000fe400078ec0ff */
[----:B------:R-:W-:Y:S02]  /*00b0*/  LOP3.LUT R7, R45, R12, RZ, 0xfc, !PT ;  /* 0x0000000c2d077212 */ /* 0x000fe400078efcff */
[----:B------:R-:W-:Y:S01]  /*00c0*/  SHF.R.S32.HI R32, RZ, 0x1f, R45 ;  /* 0x0000001fff207819 */ /* 0x000fe2000001142d */
[----:B------:R-:W-:Y:S01]  /*00d0*/  IMAD.WIDE.U32 R2, R0, 0x2, RZ ;  /* 0x0000000200027825 */ /* 0x000fe200078e00ff */
[C---:B------:R-:W-:Y:S02]  /*00e0*/  SHF.L.U32 R5, R7.reuse, 0x8, RZ ;  /* 0x0000000807057819 */ /* 0x040fe400000006ff */
[C---:B------:R-:W-:Y:S02]  /*00f0*/  ISETP.GE.U32.AND P5, PT, R7.reuse, 0x10, PT ;  /* 0x000000100700780c */ /* 0x040fe40003fa6070 */
[----:B------:R-:W-:-:S02]  /*0100*/  SHF.L.U64.HI R7, R7, 0x8, R32 ;  /* 0x0000000807077819 */ /* 0x000fc40000010220 */
[----:B------:R-:W-:Y:S02]  /*0110*/  LOP3.LUT R58, R5, R2, RZ, 0xfc, !PT ;  /* 0x00000002053a7212 */ /* 0x000fe400078efcff */
[----:B------:R-:W-:Y:S02]  /*0120*/  ISETP.GE.U32.AND.EX P5, PT, R32, RZ, PT, P5 ;  /* 0x000000ff2000720c */ /* 0x000fe40003fa6150 */
[----:B------:R-:W-:Y:S02]  /*0130*/  LOP3.LUT R16, R7, R3, RZ, 0xfc, !PT ;  /* 0x0000000307107212 */ /* 0x000fe400078efcff */
[----:B------:R-:W-:-:S04]  /*0140*/  IADD3 R6, P0, R58, c[0x0][0x160], RZ ;  /* 0x000058003a067a10 */ /* 0x000fc80007f1e0ff */
[----:B------:R-:W-:-:S05]  /*0150*/  IADD3.X R7, R16, c[0x0][0x164], RZ, P0, !PT ;  /* 0x0000590010077a10 */ /* 0x000fca00007fe4ff */
[----:B------:R0:W2:Y:S01]  /*0160*/  @!P5 LDG.E.128 R20, [R6.64] ;  /* 0x000000040614d981 */ /* 0x0000a2000c1e1d00 */
[----:B------:R-:W-:-:S04]  /*0170*/  LOP3.LUT R5, R45, 0x2, R12, 0xfe, !PT ;  /* 0x000000022d057812 */ /* 0x000fc800078efe0c */
[C---:B------:R-:W-:Y:S02]  /*0180*/  SHF.L.U32 R55, R5.reuse, 0x8, RZ ;  /* 0x0000000805377819 */ /* 0x040fe400000006ff */
[C---:B------:R-:W-:Y:S02]  /*0190*/  ISETP.GE.U32.AND P0, PT, R5.reuse, 0x10, PT ;  /* 0x000000100500780c */ /* 0x040fe40003f06070 */
[----:B------:R-:W-:Y:S01]  /*01a0*/  SHF.L.U64.HI R5, R5, 0x8, R32 ;  /* 0x0000000805057819 */ /* 0x000fe20000010220 */
[----:B0-----:R-:W-:Y:S01]  /*01b0*/  CS2R R6, SRZ ;  /* 0x0000000000067805 */ /* 0x001fe2000001ff00 */
[----:B------:R-:W-:Y:S02]  /*01c0*/  LOP3.LUT R55, R55, R2, RZ, 0xfc, !PT ;  /* 0x0000000237377212 */ /* 0x000fe400078efcff */
[----:B------:R-:W-:Y:S02]  /*01d0*/  ISETP.GE.U32.AND.EX P1, PT, R32, RZ, PT, P0 ;  /* 0x000000ff2000720c */ /* 0x000fe40003f26100 */
[----:B------:R-:W-:-:S02]  /*01e0*/  LOP3.LUT R54, R5, R3, RZ, 0xfc, !PT ;  /* 0x0000000305367212 */ /* 0x000fc400078efcff */
[----:B------:R-:W-:Y:S01]  /*01f0*/  IADD3 R8, P0, R55, c[0x0][0x160], RZ ;  /* 0x0000580037087a10 */ /* 0x000fe20007f1e0ff */
[----:B------:R-:W-:Y:S01]  /*0200*/  CS2R R4, SRZ ;  /* 0x0000000000047805 */ /* 0x000fe2000001ff00 */
[----:B------:R-:W-:Y:S02]  /*0210*/  P2R R86, PR, RZ, 0x2 ;  /* 0x00000002ff567803 */ /* 0x000fe40000000000 */
[----:B------:R-:W-:-:S05]  /*0220*/  IADD3.X R9, R54, c[0x0][0x164], RZ, P0, !PT ;  /* 0x0000590036097a10 */ /* 0x000fca00007fe4ff */
[----:B------:R0:W3:Y:S01]  /*0230*/  @!P1 LDG.E.128 R4, [R8.64] ;  /* 0x0000000408049981 */ /* 0x0000e2000c1e1d00 */
[----:B------:R-:W-:-:S04]  /*0240*/  LOP3.LUT R77, R45, 0x6, R12, 0xfe, !PT ;  /* 0x000000062d4d7812 */ /* 0x000fc800078efe0c */
[C---:B------:R-:W-:Y:S02]  /*0250*/  SHF.L.U32 R43, R77.reuse, 0x8, RZ ;  /* 0x000000084d2b7819 */ /* 0x040fe400000006ff */
[----:B------:R-:W-:Y:S02]  /*0260*/  SHF.L.U64.HI R47, R77, 0x8, R32 ;  /* 0x000000084d2f7819 */ /* 0x000fe40000010220 */
[----:B------:R-:W-:Y:S02]  /*0270*/  LOP3.LUT R42, R43, R2, RZ, 0xfc, !PT ;  /* 0x000000022b2a7212 */ /* 0x000fe400078efcff */
[----:B------:R-:W-:Y:S02]  /*0280*/  LOP3.LUT R43, R47, R3, RZ, 0xfc, !PT ;  /* 0x000000032f2b7212 */ /* 0x000fe400078efcff */
[C-C-:B------:R-:W-:Y:S02]  /*0290*/  LOP3.LUT R59, R45.reuse, 0x8, R12.reuse, 0xfe, !PT ;  /* 0x000000082d3b7812 */ /* 0x140fe400078efe0c */
[----:B------:R-:W-:-:S02]  /*02a0*/  LOP3.LUT R73, R45, 0xc, R12, 0xfe, !PT ;  /* 0x0000000c2d497812 */ /* 0x000fc400078efe0c */
[C---:B------:R-:W-:Y:S02]  /*02b0*/  SHF.L.U32 R39, R59.reuse, 0x8, RZ ;  /* 0x000000083b277819 */ /* 0x040fe400000006ff */
[----:B------:R-:W-:Y:S02]  /*02c0*/  SHF.L.U64.HI R31, R59, 0x8, R32 ;  /* 0x000000083b1f7819 */ /* 0x000fe40000010220 */
[----:B------:R-:W-:Y:S02]  /*02d0*/  LOP3.LUT R39, R39, R2, RZ, 0xfc, !PT ;  /* 0x0000000227277212 */ /* 0x000fe400078efcff */
[----:B------:R-:W-:Y:S01]  /*02e0*/  SHF.L.U32 R25, R73, 0x8, RZ ;  /* 0x0000000849197819 */ /* 0x000fe200000006ff */
[--C-:B--2---:R-:W-:Y:S02]  /*02f0*/  HADD2.F32 R17, -RZ, R20.reuse.H1_H1 ;  /* 0x30000014ff117230 */ /* 0x104fe40000004100 */
[----:B------:R-:W-:Y:S02]  /*0300*/  HADD2.F32 R67, -RZ, R20.H0_H0 ;  /* 0x20000014ff437230 */ /* 0x000fe40000004100 */
[--C-:B------:R-:W-:Y:S01]  /*0310*/  HADD2.F32 R19, -RZ, R21.reuse.H0_H0 ;  /* 0x20000015ff137230 */ /* 0x100fe20000004100 */
[----:B------:R-:W-:Y:S01]  /*0320*/  FMUL R0, R17, R17 ;  /* 0x0000001111007220 */ /* 0x000fe20000400000 */
[----:B------:R-:W-:-:S02]  /*0330*/  HADD2.F32 R49, -RZ, R21.H1_H1 ;  /* 0x30000015ff317230 */ /* 0x000fc40000004100 */
[--C-:B------:R-:W-:Y:S01]  /*0340*/  HADD2.F32 R51, -RZ, R22.reuse.H0_H0 ;  /* 0x20000016ff337230 */ /* 0x100fe20000004100 */
[----:B------:R-:W-:Y:S01]  /*0350*/  FFMA R0, R67, R67, R0 ;  /* 0x0000004343007223 */ /* 0x000fe20000000000 */
[----:B------:R-:W-:Y:S02]  /*0360*/  HADD2.F32 R69, -RZ, R22.H1_H1 ;  /* 0x30000016ff457230 */ /* 0x000fe40000004100 */
[--C-:B------:R-:W-:Y:S01]  /*0370*/  HADD2.F32 R13, -RZ, R23.reuse.H0_H0 ;  /* 0x20000017ff0d7230 */ /* 0x100fe20000004100 */
[----:B------:R-:W-:Y:S01]  /*0380*/  FFMA R0, R19, R19, R0 ;  /* 0x0000001313007223 */ /* 0x000fe20000000000 */
[----:B------:R-:W-:-:S03]  /*0390*/  HADD2.F32 R15, -RZ, R23.H1_H1 ;  /* 0x30000017ff0f7230 */ /* 0x000fc60000004100 */
[----:B------:R-:W-:-:S04]  /*03a0*/  FFMA R0, R49, R49, R0 ;  /* 0x0000003131007223 */ /* 0x000fc80000000000 */
[----:B------:R-:W-:-:S04]  /*03b0*/  FFMA R0, R51, R51, R0 ;  /* 0x0000003333007223 */ /* 0x000fc80000000000 */
[----:B------:R-:W-:-:S04]  /*03c0*/  FFMA R0, R69, R69, R0 ;  /* 0x0000004545007223 */ /* 0x000fc80000000000 */
[----:B------:R-:W-:-:S04]  /*03d0*/  FFMA R0, R13, R13, R0 ;  /* 0x0000000d0d007223 */ /* 0x000fc80000000000 */
[----:B0-----:R-:W-:-:S05]  /*03e0*/  FFMA R8, R15, R15, R0 ;  /* 0x0000000f0f087223 */ /* 0x001fca0000000000 */
[----:B------:R-:W0:Y:S02]  /*03f0*/  SHFL.BFLY PT, R9, R8, 0x8, 0x1f ;  /* 0x0d001f0008097f89 */ /* 0x000e2400000e0000 */
[----:B0-----:R-:W-:-:S05]  /*0400*/  FADD R9, R8, R9 ;  /* 0x0000000908097221 */ /* 0x001fca0000000000 */
[----:B------:R-:W0:Y:S02]  /*0410*/  SHFL.BFLY PT, R0, R9, 0x4, 0x1f ;  /* 0x0c801f0009007f89 */ /* 0x000e2400000e0000 */
[----:B0-----:R-:W-:Y:S01]  /*0420*/  FADD R10, R9, R0 ;  /* 0x00000000090a7221 */ /* 0x001fe20000000000 */
[----:B------:R-:W-:Y:S01]  /*0430*/  FFMA R0, RZ, RZ, RZ ;  /* 0x000000ffff007223 */ /* 0x000fe200000000ff */
[----:B------:R-:W-:-:S03]  /*0440*/  CS2R R8, SRZ ;  /* 0x0000000000087805 */ /* 0x000fc6000001ff00 */
[----:B------:R-:W0:Y:S01]  /*0450*/  SHFL.BFLY PT, R11, R10, 0x2, 0x1f ;  /* 0x0c401f000a0b7f89 */ /* 0x000e2200000e0000 */
[----:B------:R-:W-:-:S04]  /*0460*/  FFMA R0, RZ, RZ, R0 ;  /* 0x000000ffff007223 */ /* 0x000fc80000000000 */
[----:B------:R-:W-:-:S04]  /*0470*/  FFMA R0, RZ, RZ, R0 ;  /* 0x000000ffff007223 */ /* 0x000fc80000000000 */
[----:B------:R-:W-:Y:S01]  /*0480*/  FFMA R0, RZ, RZ, R0 ;  /* 0x000000ffff007223 */ /* 0x000fe20000000000 */
[----:B0-----:R-:W-:Y:S01]  /*0490*/  FADD R14, R10, R11 ;  /* 0x0000000b0a0e7221 */ /* 0x001fe20000000000 */
[----:B------:R-:W-:-:S04]  /*04a0*/  LOP3.LUT R11, R45, 0x4, R12, 0xfe, !PT ;  /* 0x000000042d0b7812 */ /* 0x000fc800078efe0c */
[C---:B------:R-:W-:Y:S01]  /*04b0*/  SHF.L.U32 R35, R11.reuse, 0x8, RZ ;  /* 0x000000080b237819 */ /* 0x040fe200000006ff */
[----:B------:R-:W0:Y:S01]  /*04c0*/  SHFL.BFLY PT, R23, R14, 0x1, 0x1f ;  /* 0x0c201f000e177f89 */ /* 0x000e2200000e0000 */
[C---:B------:R-:W-:Y:S02]  /*04d0*/  ISETP.GE.U32.AND P0, PT, R11.reuse, 0x10, PT ;  /* 0x000000100b00780c */ /* 0x040fe40003f06070 */
[----:B------:R-:W-:Y:S02]  /*04e0*/  SHF.L.U64.HI R11, R11, 0x8, R32 ;  /* 0x000000080b0b7819 */ /* 0x000fe40000010220 */
[----:B------:R-:W-:Y:S02]  /*04f0*/  LOP3.LUT R35, R35, R2, RZ, 0xfc, !PT ;  /* 0x0000000223237212 */ /* 0x000fe400078efcff */
[----:B------:R-:W-:Y:S02]  /*0500*/  ISETP.GE.U32.AND.EX P1, PT, R32, RZ, PT, P0 ;  /* 0x000000ff2000720c */ /* 0x000fe40003f26100 */
[----:B------:R-:W-:-:S02]  /*0510*/  LOP3.LUT R34, R11, R3, RZ, 0xfc, !PT ;  /* 0x000000030b227212 */ /* 0x000fc400078efcff */
[----:B------:R-:W-:Y:S01]  /*0520*/  IADD3 R20, P0, R35, c[0x0][0x160], RZ ;  /* 0x0000580023147a10 */ /* 0x000fe20007f1e0ff */
[----:B------:R-:W-:Y:S01]  /*0530*/  CS2R R10, SRZ ;  /* 0x00000000000a7805 */ /* 0x000fe2000001ff00 */
[----:B------:R-:W-:Y:S01]  /*0540*/  FFMA R0, RZ, RZ, R0 ;  /* 0x000000ffff007223 */ /* 0x000fe20000000000 */
[----:B------:R-:W-:Y:S02]  /*0550*/  P2R R87, PR, RZ, 0x2 ;  /* 0x00000002ff577803 */ /* 0x000fe40000000000 */
[----:B------:R-:W-:-:S05]  /*0560*/  IADD3.X R21, R34, c[0x0][0x164], RZ, P0, !PT ;  /* 0x0000590022157a10 */ /* 0x000fca00007fe4ff */
[----:B------:R1:W2:Y:S01]  /*0570*/  @!P1 LDG.E.128 R8, [R20.64] ;  /* 0x0000000414089981 */ /* 0x0002a2000c1e1d00 */
[----:B0-----:R-:W-:Y:S01]  /*0580*/  FADD R23, R14, R23 ;  /* 0x000000170e177221 */ /* 0x001fe20000000000 */
[----:B------:R-:W-:-:S03]  /*0590*/  FFMA R0, RZ, RZ, R0 ;  /* 0x000000ffff007223 */ /* 0x000fc60000000000 */
[----:B------:R-:W-:Y:S01]  /*05a0*/  FADD R23, R23, c[0x0][0x178] ;  /* 0x00005e0017177621 */ /* 0x000fe20000000000 */
[----:B------:R-:W-:-:S04]  /*05b0*/  FFMA R0, RZ, RZ, R0 ;  /* 0x000000ffff007223 */ /* 0x000fc80000000000 */
[----:B------:R-:W-:Y:S01]  /*05c0*/  FADD R0, R0, R0 ;  /* 0x0000000000007221 */ /* 0x000fe20000000000 */
[----:B------:R-:W0:Y:S03]  /*05d0*/  MUFU.SQRT R23, R23 ;  /* 0x0000001700177308 */ /* 0x000e260000002000 */
[----:B------:R-:W-:-:S04]  /*05e0*/  FADD R0, R0, R0 ;  /* 0x0000000000007221 */ /* 0x000fc80000000000 */
[----:B------:R-:W-:-:S04]  /*05f0*/  FADD R0, R0, R0 ;  /* 0x0000000000007221 */ /* 0x000fc80000000000 */
[----:B------:R-:W-:-:S04]  /*0600*/  FADD R0, R0, R0 ;  /* 0x0000000000007221 */ /* 0x000fc80000000000 */
[----:B------:R-:W-:Y:S01]  /*0610*/  FADD R47, R0, c[0x0][0x178] ;  /* 0x00005e00002f7621 */ /* 0x000fe20000000000 */
[C---:B0-----:R-:W-:Y:S02]  /*0620*/  FSETP.GT.AND P1, PT, R23.reuse, 8.50705917302346158658e+37, PT ;  /* 0x7e8000001700780b */ /* 0x041fe40003f24000 */
[----:B------:R-:W-:-:S03]  /*0630*/  FSETP.GEU.AND P2, PT, R23, 1.175494350822287508e-38, PT ;  /* 0x008000001700780b */ /* 0x000fc60003f4e000 */
[----:B------:R-:W0:Y:S01]  /*0640*/  MUFU.SQRT R47, R47 ;  /* 0x0000002f002f7308 */ /* 0x000e220000002000 */
[C-C-:B------:R-:W-:Y:S02]  /*0650*/  LOP3.LUT R71, R45.reuse, 0xe, R12.reuse, 0xfe, !PT ;  /* 0x0000000e2d477812 */ /* 0x140fe400078efe0c */
[----:B------:R-:W-:Y:S02]  /*0660*/  LOP3.LUT R75, R45, 0xa, R12, 0xfe, !PT ;  /* 0x0000000a2d4b7812 */ /* 0x000fe400078efe0c */
[----:B------:R-:W-:Y:S02]  /*0670*/  LOP3.LUT R40, R31, R3, RZ, 0xfc, !PT ;  /* 0x000000031f287212 */ /* 0x000fe400078efcff */
[----:B------:R-:W-:Y:S01]  /*0680*/  IADD3 R64, P0, R39, c[0x0][0x160], RZ ;  /* 0x0000580027407a10 */ /* 0x000fe20007f1e0ff */
[----:B------:R-:W-:Y:S01]  /*0690*/  @P1 FMUL R23, R23, 0.25 ;  /* 0x3e80000017171820 */ /* 0x000fe20000400000 */
[----:B------:R-:W-:Y:S02]  /*06a0*/  SHF.L.U64.HI R27, R73, 0x8, R32 ;  /* 0x00000008491b7819 */ /* 0x000fe40000010220 */
[----:B------:R-:W-:Y:S01]  /*06b0*/  LOP3.LUT R38, R25, R2, RZ, 0xfc, !PT ;  /* 0x0000000219267212 */ /* 0x000fe200078efcff */
[----:B------:R-:W-:Y:S01]  /*06c0*/  @!P2 FMUL R23, R23, 16777216 ;  /* 0x4b8000001717a820 */ /* 0x000fe20000400000 */
[----:B-1----:R-:W-:-:S02]  /*06d0*/  SHF.L.U32 R21, R71, 0x8, RZ ;  /* 0x0000000847157819 */ /* 0x002fc400000006ff */
[----:B------:R-:W-:Y:S02]  /*06e0*/  SHF.L.U32 R29, R75, 0x8, RZ ;  /* 0x000000084b1d7819 */ /* 0x000fe400000006ff */
[----:B------:R-:W-:Y:S02]  /*06f0*/  MOV R53, 0x3e800000 ;  /* 0x3e80000000357802 */ /* 0x000fe40000000f00 */
[----:B------:R-:W-:Y:S02]  /*0700*/  IADD3.X R65, R40, c[0x0][0x164], RZ, P0, !PT ;  /* 0x0000590028417a10 */ /* 0x000fe400007fe4ff */
[----:B------:R-:W-:Y:S02]  /*0710*/  LOP3.LUT R0, R27, R3, RZ, 0xfc, !PT ;  /* 0x000000031b007212 */ /* 0x000fe400078efcff */
[----:B------:R-:W-:Y:S01]  /*0720*/  IADD3 R60, P0, R38, c[0x0][0x160], RZ ;  /* 0x00005800263c7a10 */ /* 0x000fe20007f1e0ff */
[----:B------:R-:W1:Y:S01]  /*0730*/  MUFU.RCP R46, R23 ;  /* 0x00000017002e7308 */ /* 0x000e620000001000 */
[----:B------:R-:W-:-:S02]  /*0740*/  LOP3.LUT R36, R21, R2, RZ, 0xfc, !PT ;  /* 0x0000000215247212 */ /* 0x000fc400078efcff */
[----:B------:R-:W-:Y:S02]  /*0750*/  IADD3 R62, P3, R42, c[0x0][0x160], RZ ;  /* 0x000058002a3e7a10 */ /* 0x000fe40007f7e0ff */
[----:B------:R-:W-:Y:S02]  /*0760*/  SHF.L.U64.HI R41, R75, 0x8, R32 ;  /* 0x000000084b297819 */ /* 0x000fe40000010220 */
[----:B------:R-:W-:Y:S02]  /*0770*/  LOP3.LUT R44, R29, R2, RZ, 0xfc, !PT ;  /* 0x000000021d2c7212 */ /* 0x000fe400078efcff */
[----:B------:R-:W-:Y:S02]  /*0780*/  FSEL R21, R53, 1, P1 ;  /* 0x3f80000035157808 */ /* 0x000fe40000800000 */
[----:B------:R-:W-:Y:S02]  /*0790*/  IADD3.X R61, R0, c[0x0][0x164], RZ, P0, !PT ;  /* 0x00005900003d7a10 */ /* 0x000fe400007fe4ff */
[----:B0-----:R-:W-:-:S02]  /*07a0*/  FSETP.GT.AND P0, PT, R47, 8.50705917302346158658e+37, PT ;  /* 0x7e8000002f00780b */ /* 0x001fc40003f04000 */
[----:B------:R-:W-:Y:S02]  /*07b0*/  SHF.L.U64.HI R37, R71, 0x8, R32 ;  /* 0x0000000847257819 */ /* 0x000fe40000010220 */
[----:B------:R-:W-:Y:S01]  /*07c0*/  IADD3.X R63, R43, c[0x0][0x164], RZ, P3, !PT ;  /* 0x000059002b3f7a10 */ /* 0x000fe20001ffe4ff */
[----:B------:R-:W-:Y:S01]  /*07d0*/  @!P2 FMUL R21, R21, 16777216 ;  /* 0x4b8000001515a820 */ /* 0x000fe20000400000 */
[----:B------:R-:W-:Y:S02]  /*07e0*/  LOP3.LUT R41, R41, R3, RZ, 0xfc, !PT ;  /* 0x0000000329297212 */ /* 0x000fe400078efcff */
[----:B------:R-:W-:Y:S02]  /*07f0*/  IADD3 R2, P3, R44, c[0x0][0x160], RZ ;  /* 0x000058002c027a10 */ /* 0x000fe40007f7e0ff */
[----:B------:R-:W-:Y:S02]  /*0800*/  ISETP.GE.U32.AND P4, PT, R77, 0x10, PT ;  /* 0x000000104d00780c */ /* 0x000fe40003f86070 */
[----:B------:R-:W-:-:S02]  /*0810*/  ISETP.GE.U32.AND P2, PT, R75, 0x10, PT ;  /* 0x000000104b00780c */ /* 0x000fc40003f46070 */
[----:B------:R-:W-:Y:S02]  /*0820*/  LOP3.LUT R37, R37, R3, RZ, 0xfc, !PT ;  /* 0x0000000325257212 */ /* 0x000fe400078efcff */
[----:B------:R-:W-:Y:S02]  /*0830*/  IADD3.X R3, R41, c[0x0][0x164], RZ, P3, !PT ;  /* 0x0000590029037a10 */ /* 0x000fe40001ffe4ff */
[----:B------:R-:W-:Y:S02]  /*0840*/  IADD3 R56, P3, R36, c[0x0][0x160], RZ ;  /* 0x0000580024387a10 */ /* 0x000fe40007f7e0ff */
[C---:B------:R-:W-:Y:S02]  /*0850*/  ISETP.GE.U32.AND.EX P4, PT, R32.reuse, RZ, PT, P4 ;  /* 0x000000ff2000720c */ /* 0x040fe40003f86140 */
[----:B------:R-:W-:Y:S02]  /*0860*/  ISETP.GE.U32.AND.EX P2, PT, R32, RZ, PT, P2 ;  /* 0x000000ff2000720c */ /* 0x000fe40003f46120 */
[----:B------:R-:W-:-:S02]  /*0870*/  IADD3 R58, P1, R58, c[0x0][0x168], RZ ;  /* 0x00005a003a3a7a10 */ /* 0x000fc40007f3e0ff */
[----:B------:R-:W-:Y:S02]  /*0880*/  IADD3.X R57, R37, c[0x0][0x164], RZ, P3, !PT ;  /* 0x0000590025397a10 */ /* 0x000fe40001ffe4ff */
[----:B------:R-:W-:Y:S02]  /*0890*/  ISETP.GE.U32.AND P3, PT, R59, 0x10, PT ;  /* 0x000000103b00780c */ /* 0x000fe40003f66070 */
[C---:B------:R-:W-:Y:S01]  /*08a0*/  FSETP.GEU.AND P6, PT, R47.reuse, 1.175494350822287508e-38, PT ;  /* 0x008000002f00780b */ /* 0x040fe20003fce000 */
[----:B------:R-:W-:Y:S01]  /*08b0*/  @P0 FMUL R47, R47, 0.25 ;  /* 0x3e8000002f2f0820 */ /* 0x000fe20000400000 */
[----:B------:R-:W-:Y:S01]  /*08c0*/  IADD3.X R59, R16, c[0x0][0x16c], RZ, P1, !PT ;  /* 0x00005b00103b7a10 */ /* 0x000fe20000ffe4ff */
[----:B-1----:R-:W-:Y:S01]  /*08d0*/  FMUL R46, R46, R21 ;  /* 0x000000152e2e7220 */ /* 0x002fe20000400000 */
[----:B------:R-:W-:Y:S01]  /*08e0*/  FSEL R52, R53, 1, P0 ;  /* 0x3f80000035347808 */ /* 0x000fe20000000000 */
[----:B------:R-:W-:Y:S01]  /*08f0*/  CS2R R28, SRZ ;  /* 0x00000000001c7805 */ /* 0x000fe2000001ff00 */
[----:B------:R-:W-:Y:S01]  /*0900*/  ISETP.GE.U32.AND P1, PT, R73, 0x10, PT ;  /* 0x000000104900780c */ /* 0x000fe20003f26070 */
[----:B------:R-:W-:Y:S01]  /*0910*/  CS2R R30, SRZ ;  /* 0x00000000001e7805 */ /* 0x000fe2000001ff00 */
[----:B------:R-:W-:Y:S01]  /*0920*/  ISETP.GE.U32.AND P0, PT, R71, 0x10, PT ;  /* 0x000000104700780c */ /* 0x000fe20003f06070 */
[----:B------:R-:W-:Y:S01]  /*0930*/  CS2R R20, SRZ ;  /* 0x0000000000147805 */ /* 0x000fe2000001ff00 */
[----:B------:R-:W-:Y:S01]  /*0940*/  CS2R R22, SRZ ;  /* 0x0000000000167805 */ /* 0x000fe2000001ff00 */
[C---:B------:R-:W-:Y:S01]  /*0950*/  ISETP.GE.U32.AND.EX P3, PT, R32.reuse, RZ, PT, P3 ;  /* 0x000000ff2000720c */ /* 0x040fe20003f66130 */
[-C--:B------:R-:W-:Y:S01]  /*0960*/  FMUL R48, R67, R46.reuse ;  /* 0x0000002e43307220 */ /* 0x080fe20000400000 */
[C---:B------:R-:W-:Y:S01]  /*0970*/  ISETP.GE.U32.AND.EX P1, PT, R32.reuse, RZ, PT, P1 ;  /* 0x000000ff2000720c */ /* 0x040fe20003f26110 */
[-C--:B------:R-:W-:Y:S01]  /*0980*/  FMUL R17, R17, R46.reuse ;  /* 0x0000002e11117220 */ /* 0x080fe20000400000 */
[----:B------:R-:W-:Y:S01]  /*0990*/  ISETP.GE.U32.AND.EX P0, PT, R32, RZ, PT, P0 ;  /* 0x000000ff2000720c */ /* 0x000fe20003f06100 */
[-C--:B------:R-:W-:Y:S01]  /*09a0*/  FMUL R19, R19, R46.reuse ;  /* 0x0000002e13137220 */ /* 0x080fe20000400000 */
[-C--:B------:R-:W-:Y:S01]  /*09b0*/  FMUL R12, R49, R46.reuse ;  /* 0x0000002e310c7220 */ /* 0x080fe20000400000 */
[----:B------:R0:W4:Y:S01]  /*09c0*/  @!P4 LDG.E.128 R28, [R62.64] ;  /* 0x000000043e1cc981 */ /* 0x000122000c1e1d00 */
[-C--:B------:R-:W-:Y:S01]  /*09d0*/  FMUL R50, R51, R46.reuse ;  /* 0x0000002e33327220 */ /* 0x080fe20000400000 */
[-C--:B------:R-:W-:Y:S01]  /*09e0*/  FMUL R69, R69, R46.reuse ;  /* 0x0000002e45457220 */ /* 0x080fe20000400000 */
[----:B------:R-:W-:Y:S01]  /*09f0*/  FMUL R51, R13, R46 ;  /* 0x0000002e0d337220 */ /* 0x000fe20000400000 */
[----:B------:R1:W5:Y:S01]  /*0a00*/  @!P2 LDG.E.128 R20, [R2.64] ;  /* 0x000000040214a981 */ /* 0x000362000c1e1d00 */
[----:B------:R-:W-:Y:S01]  /*0a10*/  F2FP.PACK_AB R48, R17, R48 ;  /* 0x000000301130723e */ /* 0x000fe200000000ff */
[----:B------:R-:W-:Y:S01]  /*0a20*/  CS2R R24, SRZ ;  /* 0x0000000000187805 */ /* 0x000fe2000001ff00 */
[----:B------:R-:W-:Y:S01]  /*0a30*/  F2FP.PACK_AB R49, R12, R19 ;  /* 0x000000130c31723e */ /* 0x000fe200000000ff */
[----:B------:R-:W-:Y:S01]  /*0a40*/  CS2R R26, SRZ ;  /* 0x00000000001a7805 */ /* 0x000fe2000001ff00 */
[----:B------:R-:W-:Y:S01]  /*0a50*/  CS2R R16, SRZ ;  /* 0x0000000000107805 */ /* 0x000fe2000001ff00 */
[----:B------:R-:W-:Y:S01]  /*0a60*/  CS2R R18, SRZ ;  /* 0x0000000000127805 */ /* 0x000fe2000001ff00 */
[----:B------:R-:W-:Y:S01]  /*0a70*/  CS2R R12, SRZ ;  /* 0x00000000000c7805 */ /* 0x000fe2000001ff00 */
[----:B-1----:R-:W-:Y:S01]  /*0a80*/  FMUL R2, R15, R46 ;  /* 0x0000002e0f027220 */ /* 0x002fe20000400000 */
[----:B------:R-:W-:Y:S01]  /*0a90*/  F2FP.PACK_AB R50, R69, R50 ;  /* 0x000000324532723e */ /* 0x000fe200000000ff */
[----:B------:R-:W-:Y:S01]  /*0aa0*/  CS2R R14, SRZ ;  /* 0x00000000000e7805 */ /* 0x000fe2000001ff00 */
[----:B------:R1:W5:Y:S02]  /*0ab0*/  @!P3 LDG.E.128 R24, [R64.64] ;  /* 0x000000044018b981 */ /* 0x000364000c1e1d00 */
[----:B------:R-:W-:-:S02]  /*0ac0*/  F2FP.PACK_AB R51, R2, R51 ;  /* 0x000000330233723e */ /* 0x000fc400000000ff */
[----:B------:R0:W5:Y:S04]  /*0ad0*/  @!P1 LDG.E.128 R16, [R60.64] ;  /* 0x000000043c109981 */ /* 0x000168000c1e1d00 */
[----:B------:R0:W5:Y:S04]  /*0ae0*/  @!P0 LDG.E.128 R12, [R56.64] ;  /* 0x00000004380c8981 */ /* 0x000168000c1e1d00 */
[----:B------:R1:W-:Y:S01]  /*0af0*/  @!P5 STG.E.128 [R58.64], R48 ;  /* 0x000000303a00d986 */ /* 0x0003e2000c101d04 */
[----:B------:R-:W-:-:S04]  /*0b00*/  IADD3 R2, P5, R55, c[0x0][0x168], RZ ;  /* 0x00005a0037027a10 */ /* 0x000fc80007fbe0ff */
[----:B------:R-:W-:Y:S01]  /*0b10*/  IADD3.X R3, R54, c[0x0][0x16c], RZ, P5, !PT ;  /* 0x00005b0036037a10 */ /* 0x000fe20002ffe4ff */
[--C-:B---3--:R-:W-:Y:S02]  /*0b20*/  HADD2.F32 R54, -RZ, R4.reuse.H1_H1 ;  /* 0x30000004ff367230 */ /* 0x108fe40000004100 */
[----:B------:R-:W-:-:S03]  /*0b30*/  HADD2.F32 R4, -RZ, R4.H0_H0 ;  /* 0x20000004ff047230 */ /* 0x000fc60000004100 */
[----:B0-----:R-:W-:Y:S01]  /*0b40*/  FMUL R63, R54, R54 ;  /* 0x00000036363f7220 */ /* 0x001fe20000400000 */
[----:B------:R-:W-:-:S03]  /*0b50*/  HADD2.F32 R55, -RZ, R5.H0_H0 ;  /* 0x20000005ff377230 */ /* 0x000fc60000004100 */
[----:B------:R-:W-:Y:S01]  /*0b60*/  FFMA R60, R4, R4, R63 ;  /* 0x00000004043c7223 */ /* 0x000fe2000000003f */
[----:B------:R-:W-:-:S03]  /*0b70*/  HADD2.F32 R56, -RZ, R5.H1_H1 ;  /* 0x30000005ff387230 */ /* 0x000fc60000004100 */
[----:B-1----:R-:W-:Y:S01]  /*0b80*/  FFMA R49, R55, R55, R60 ;  /* 0x0000003737317223 */ /* 0x002fe2000000003c */
[----:B------:R-:W-:-:S03]  /*0b90*/  HADD2.F32 R5, -RZ, R6.H0_H0 ;  /* 0x20000006ff057230 */ /* 0x000fc60000004100 */
[----:B------:R-:W-:Y:S01]  /*0ba0*/  FFMA R50, R56, R56, R49 ;  /* 0x0000003838327223 */ /* 0x000fe20000000031 */
[----:B------:R-:W-:-:S03]  /*0bb0*/  HADD2.F32 R48, -RZ, R6.H1_H1 ;  /* 0x30000006ff307230 */ /* 0x000fc60000004100 */
[----:B------:R-:W-:Y:S01]  /*0bc0*/  FFMA R49, R5, R5, R50 ;  /* 0x0000000505317223 */ /* 0x000fe20000000032 */
[----:B------:R-:W-:-:S03]  /*0bd0*/  HADD2.F32 R6, -RZ, R7.H0_H0 ;  /* 0x20000007ff067230 */ /* 0x000fc60000004100 */
[----:B------:R-:W-:Y:S01]  /*0be0*/  FFMA R49, R48, R48, R49 ;  /* 0x0000003030317223 */ /* 0x000fe20000000031 */
[----:B------:R-:W-:-:S03]  /*0bf0*/  HADD2.F32 R74, -RZ, R7.H1_H1 ;  /* 0x30000007ff4a7230 */ /* 0x000fc60000004100 */
[----:B------:R-:W-:-:S04]  /*0c00*/  FFMA R49, R6, R6, R49 ;  /* 0x0000000606317223 */ /* 0x000fc80000000031 */
[----:B------:R-:W-:-:S05]  /*0c10*/  FFMA R49, R74, R74, R49 ;  /* 0x0000004a4a317223 */ /* 0x000fca0000000031 */
[----:B------:R-:W0:Y:S02]  /*0c20*/  SHFL.BFLY PT, R50, R49, 0x8, 0x1f ;  /* 0x0d001f0031327f89 */ /* 0x000e2400000e0000 */
[----:B0-----:R-:W-:-:S05]  /*0c30*/  FADD R50, R49, R50 ;  /* 0x0000003231327221 */ /* 0x001fca0000000000 */
[----:B------:R-:W0:Y:S02]  /*0c40*/  SHFL.BFLY PT, R7, R50, 0x4, 0x1f ;  /* 0x0c801f0032077f89 */ /* 0x000e2400000e0000 */
[----:B0-----:R-:W-:-:S05]  /*0c50*/  FADD R7, R50, R7 ;  /* 0x0000000732077221 */ /* 0x001fca0000000000 */
[----:B------:R-:W0:Y:S02]  /*0c60*/  SHFL.BFLY PT, R58, R7, 0x2, 0x1f ;  /* 0x0c401f00073a7f89 */ /* 0x000e2400000e0000 */
[----:B0-----:R-:W-:-:S05]  /*0c70*/  FADD R58, R7, R58 ;  /* 0x0000003a073a7221 */ /* 0x001fca0000000000 */
[----:B------:R-:W0:Y:S01]  /*0c80*/  SHFL.BFLY PT, R51, R58, 0x1, 0x1f ;  /* 0x0c201f003a337f89 */ /* 0x000e2200000e0000 */
[--C-:B--2---:R-:W-:Y:S02]  /*0c90*/  HADD2.F32 R49, -RZ, R8.reuse.H1_H1 ;  /* 0x30000008ff317230 */ /* 0x104fe40000004100 */
[----:B------:R-:W-:Y:S01]  /*0ca0*/  HADD2.F32 R77, -RZ, R8.H0_H0 ;  /* 0x20000008ff4d7230 */ /* 0x000fe20000004100 */
[----:B0-----:R-:W-:Y:S02]  /*0cb0*/  FADD R51, R58, R51 ;  /* 0x000000333a337221 */ /* 0x001fe40000000000 */
[----:B------:R-:W-:Y:S01]  /*0cc0*/  FMUL R8, R49, R49 ;  /* 0x0000003131087220 */ /* 0x000fe20000400000 */
[----:B------:R-:W-:-:S03]  /*0cd0*/  HADD2.F32 R58, -RZ, R9.H0_H0 ;  /* 0x20000009ff3a7230 */ /* 0x000fc60000004100 */
[----:B------:R-:W-:Y:S01]  /*0ce0*/  FFMA R7, R77, R77, R8 ;  /* 0x0000004d4d077223 */ /* 0x000fe20000000008 */
[----:B------:R-:W-:-:S03]  /*0cf0*/  HADD2.F32 R57, -RZ, R9.H1_H1 ;  /* 0x30000009ff397230 */ /* 0x000fc60000004100 */
[----:B------:R-:W-:Y:S01]  /*0d00*/  FFMA R8, R58, R58, R7 ;  /* 0x0000003a3a087223 */ /* 0x000fe20000000007 */
        /* <DEDUP_REMOVED lines=11> */
[----:B------:R-:W0:Y:S01]  /*0dc0*/  SHFL.BFLY PT, R60, R9, 0x4, 0x1f ;  /* 0x0c801f00093c7f89 */ /* 0x000e2200000e0000 */
[----:B------:R-:W-:-:S04]  /*0dd0*/  FADD R51, R51, c[0x0][0x178] ;  /* 0x00005e0033337621 */ /* 0x000fc80000000000 */
[----:B------:R1:W2:Y:S01]  /*0de0*/  MUFU.SQRT R81, R51 ;  /* 0x0000003300517308 */ /* 0x0002a20000002000 */
[----:B0-----:R-:W-:-:S05]  /*0df0*/  FADD R60, R9, R60 ;  /* 0x0000003c093c7221 */ /* 0x001fca0000000000 */
[----:B-1----:R-:W0:Y:S02]  /*0e00*/  SHFL.BFLY PT, R51, R60, 0x2, 0x1f ;  /* 0x0c401f003c337f89 */ /* 0x002e2400000e0000 */
[----:B0-----:R-:W-:-:S05]  /*0e10*/  FADD R59, R60, R51 ;  /* 0x000000333c3b7221 */ /* 0x001fca0000000000 */
[----:B------:R-:W0:Y:S01]  /*0e20*/  SHFL.BFLY PT, R62, R59, 0x1, 0x1f ;  /* 0x0c201f003b3e7f89 */ /* 0x000e2200000e0000 */
[--C-:B----4-:R-:W-:Y:S02]  /*0e30*/  HADD2.F32 R9, -RZ, R28.reuse.H1_H1 ;  /* 0x3000001cff097230 */ /* 0x110fe40000004100 */
[----:B------:R-:W-:-:S03]  /*0e40*/  HADD2.F32 R50, -RZ, R28.H0_H0 ;  /* 0x2000001cff327230 */ /* 0x000fc60000004100 */
[----:B------:R-:W-:Y:S01]  /*0e50*/  FMUL R51, R9, R9 ;  /* 0x0000000909337220 */ /* 0x000fe20000400000 */
[--C-:B------:R-:W-:Y:S01]  /*0e60*/  HADD2.F32 R28, -RZ, R29.reuse.H0_H0 ;  /* 0x2000001dff1c7230 */ /* 0x100fe20000004100 */
[----:B0-----:R-:W-:Y:S02]  /*0e70*/  FADD R62, R59, R62 ;  /* 0x0000003e3b3e7221 */ /* 0x001fe40000000000 */
        /* <DEDUP_REMOVED lines=11> */
[----:B------:R-:W-:-:S03]  /*0f30*/  FADD R62, R62, c[0x0][0x178] ;  /* 0x00005e003e3e7621 */ /* 0x000fc60000000000 */
[----:B------:R-:W-:Y:S01]  /*0f40*/  FFMA R61, R60, R60, R61 ;  /* 0x0000003c3c3d7223 */ /* 0x000fe2000000003d */
[----:B------:R0:W1:Y:S04]  /*0f50*/  MUFU.SQRT R85, R62 ;  /* 0x0000003e00557308 */ /* 0x0000680000002000 */
[----:B0-----:R-:W0:Y:S02]  /*0f60*/  SHFL.BFLY PT, R62, R61, 0x8, 0x1f ;  /* 0x0d001f003d3e7f89 */ /* 0x001e2400000e0000 */
[----:B0-----:R-:W-:-:S05]  /*0f70*/  FADD R62, R61, R62 ;  /* 0x0000003e3d3e7221 */ /* 0x001fca0000000000 */
[----:B------:R-:W0:Y:S02]  /*0f80*/  SHFL.BFLY PT, R31, R62, 0x4, 0x1f ;  /* 0x0c801f003e1f7f89 */ /* 0x000e2400000e0000 */
[----:B0-----:R-:W-:-:S05]  /*0f90*/  FADD R63, R62, R31 ;  /* 0x0000001f3e3f7221 */ /* 0x001fca0000000000 */
[----:B------:R-:W0:Y:S02]  /*0fa0*/  SHFL.BFLY PT, R64, R63, 0x2, 0x1f ;  /* 0x0c401f003f407f89 */ /* 0x000e2400000e0000 */
[----:B0-----:R-:W-:-:S05]  /*0fb0*/  FADD R64, R63, R64 ;  /* 0x000000403f407221 */ /* 0x001fca0000000000 */
[----:B------:R-:W0:Y:S01]  /*0fc0*/  SHFL.BFLY PT, R31, R64, 0x1, 0x1f ;  /* 0x0c201f00401f7f89 */ /* 0x000e2200000e0000 */
[----:B-----5:R-:W-:Y:S01]  /*0fd0*/  HADD2.F32 R61, -RZ, R24.H0_H0 ;  /* 0x20000018ff3d7230 */ /* 0x020fe20000004100 */
[----:B0-----:R-:W-:-:S04]  /*0fe0*/  FADD R31, R64, R31 ;  /* 0x0000001f401f7221 */ /* 0x001fc80000000000 */
[----:B------:R-:W-:Y:S01]  /*0ff0*/  FADD R65, R31, c[0x0][0x178] ;  /* 0x00005e001f417621 */ /* 0x000fe20000000000 */
[----:B------:R-:W-:Y:S02]  /*1000*/  HADD2.F32 R31, -RZ, R24.H1_H1 ;  /* 0x30000018ff1f7230 */ /* 0x000fe40000004100 */
[----:B------:R-:W-:-:S03]  /*1010*/  HADD2.F32 R24, -RZ, R25.H0_H0 ;  /* 0x20000019ff187230 */ /* 0x000fc60000004100 */
[----:B------:R-:W-:-:S04]  /*1020*/  FMUL R62, R31, R31 ;  /* 0x0000001f1f3e7220 */ /* 0x000fc80000400000 */
[----:B------:R-:W-:Y:S01]  /*1030*/  FFMA R63, R61, R61, R62 ;  /* 0x0000003d3d3f7223 */ /* 0x000fe2000000003e */
[----:B------:R-:W-:-:S03]  /*1040*/  HADD2.F32 R62, -RZ, R25.H1_H1 ;  /* 0x30000019ff3e7230 */ /* 0x000fc60000004100 */
[----:B------:R-:W-:Y:S01]  /*1050*/  FFMA R63, R24, R24, R63 ;  /* 0x00000018183f7223 */ /* 0x000fe2000000003f */
[----:B------:R-:W-:-:S03]  /*1060*/  HADD2.F32 R25, -RZ, R26.H0_H0 ;  /* 0x2000001aff197230 */ /* 0x000fc60000004100 */
[----:B------:R-:W-:Y:S01]  /*1070*/  FFMA R64, R62, R62, R63 ;  /* 0x0000003e3e407223 */ /* 0x000fe2000000003f */
[----:B------:R-:W-:-:S03]  /*1080*/  HADD2.F32 R63, -RZ, R26.H1_H1 ;  /* 0x3000001aff3f7230 */ /* 0x000fc60000004100 */
[----:B------:R-:W-:Y:S01]  /*1090*/  FFMA R64, R25, R25, R64 ;  /* 0x0000001919407223 */ /* 0x000fe20000000040 */
[----:B------:R0:W3:Y:S01]  /*10a0*/  MUFU.SQRT R93, R65 ;  /* 0x00000041005d7308 */ /* 0x0000e20000002000 */
[--C-:B------:R-:W-:Y:S02]  /*10b0*/  HADD2.F32 R26, -RZ, R27.reuse.H0_H0 ;  /* 0x2000001bff1a7230 */ /* 0x100fe40000004100 */
[----:B0-----:R-:W-:Y:S01]  /*10c0*/  FFMA R65, R63, R63, R64 ;  /* 0x0000003f3f417223 */ /* 0x001fe20000000040 */
        /* <DEDUP_REMOVED lines=10> */
[----:B------:R-:W-:Y:S02]  /*1170*/  HADD2.F32 R66, -RZ, R20.H0_H0 ;  /* 0x20000014ff427230 */ /* 0x000fe40000004100 */
[--C-:B------:R-:W-:Y:S02]  /*1180*/  HADD2.F32 R65, -RZ, R21.reuse.H0_H0 ;  /* 0x20000015ff417230 */ /* 0x100fe40000004100 */
[----:B------:R-:W-:Y:S01]  /*1190*/  HADD2.F32 R69, -RZ, R21.H1_H1 ;  /* 0x30000015ff457230 */ /* 0x000fe20000004100 */
[----:B0-----:R-:W-:-:S04]  /*11a0*/  FADD R27, R68, R27 ;  /* 0x0000001b441b7221 */ /* 0x001fc80000000000 */
[----:B------:R-:W-:Y:S01]  /*11b0*/  FADD R70, R27, c[0x0][0x178] ;  /* 0x00005e001b467621 */ /* 0x000fe20000000000 */
[----:B------:R-:W-:-:S05]  /*11c0*/  HADD2.F32 R27, -RZ, R20.H1_H1 ;  /* 0x30000014ff1b7230 */ /* 0x000fca0000004100 */
[----:B------:R-:W-:-:S04]  /*11d0*/  FMUL R67, R27, R27 ;  /* 0x0000001b1b437220 */ /* 0x000fc80000400000 */
        /* <DEDUP_REMOVED lines=18> */
[----:B------:R-:W-:Y:S01]  /*1300*/  HADD2.F32 R20, -RZ, R16.H1_H1 ;  /* 0x30000010ff147230 */ /* 0x000fe20000004100 */
[----:B------:R4:W5:Y:S01]  /*1310*/  MUFU.SQRT R94, R70 ;  /* 0x00000046005e7308 */ /* 0x0009620000002000 */
[----:B------:R-:W-:-:S03]  /*1320*/  HADD2.F32 R21, -RZ, R17.H0_H0 ;  /* 0x20000011ff157230 */ /* 0x000fc60000004100 */
[----:B------:R-:W-:Y:S01]  /*1330*/  FMUL R23, R20, R20 ;  /* 0x0000001414177220 */ /* 0x000fe20000400000 */
[----:B0-----:R-:W-:-:S04]  /*1340*/  FADD R22, R67, R22 ;  /* 0x0000001643167221 */ /* 0x001fc80000000000 */
[----:B----4-:R-:W-:Y:S01]  /*1350*/  FADD R70, R22, c[0x0][0x178] ;  /* 0x00005e0016467621 */ /* 0x010fe20000000000 */
[----:B------:R-:W-:Y:S02]  /*1360*/  HADD2.F32 R22, -RZ, R16.H0_H0 ;  /* 0x20000010ff167230 */ /* 0x000fe40000004100 */
[----:B------:R-:W-:-:S03]  /*1370*/  HADD2.F32 R67, -RZ, R17.H1_H1 ;  /* 0x30000011ff437230 */ /* 0x000fc60000004100 */
[----:B------:R-:W-:Y:S01]  /*1380*/  FFMA R16, R22, R22, R23 ;  /* 0x0000001616107223 */ /* 0x000fe20000000017 */
[----:B------:R-:W-:-:S03]  /*1390*/  HADD2.F32 R23, -RZ, R18.H0_H0 ;  /* 0x20000012ff177230 */ /* 0x000fc60000004100 */
[----:B------:R-:W-:Y:S01]  /*13a0*/  FFMA R16, R21, R21, R16 ;  /* 0x0000001515107223 */ /* 0x000fe20000000010 */
[----:B------:R-:W-:-:S03]  /*13b0*/  HADD2.F32 R71, -RZ, R18.H1_H1 ;  /* 0x30000012ff477230 */ /* 0x000fc60000004100 */
[----:B------:R-:W-:Y:S01]  /*13c0*/  FFMA R16, R67, R67, R16 ;  /* 0x0000004343107223 */ /* 0x000fe20000000010 */
[----:B------:R0:W4:Y:S03]  /*13d0*/  MUFU.SQRT R95, R70 ;  /* 0x00000046005f7308 */ /* 0x0001260000002000 */
[----:B------:R-:W-:Y:S01]  /*13e0*/  FFMA R16, R23, R23, R16 ;  /* 0x0000001717107223 */ /* 0x000fe20000000010 */
[----:B------:R-:W-:-:S03]  /*13f0*/  HADD2.F32 R75, -RZ, R19.H1_H1 ;  /* 0x30000013ff4b7230 */ /* 0x000fc60000004100 */
[----:B------:R-:W-:Y:S01]  /*1400*/  FFMA R17, R71, R71, R16 ;  /* 0x0000004747117223 */ /* 0x000fe20000000010 */
[----:B0-----:R-:W-:-:S05]  /*1410*/  HADD2.F32 R70, -RZ, R19.H0_H0 ;  /* 0x20000013ff467230 */ /* 0x001fca0000004100 */
[----:B------:R-:W-:-:S04]  /*1420*/  FFMA R16, R70, R70, R17 ;  /* 0x0000004646107223 */ /* 0x000fc80000000011 */
[----:B------:R-:W-:-:S05]  /*1430*/  FFMA R16, R75, R75, R16 ;  /* 0x0000004b4b107223 */ /* 0x000fca0000000010 */
[----:B------:R-:W0:Y:S02]  /*1440*/  SHFL.BFLY PT, R17, R16, 0x8, 0x1f ;  /* 0x0d001f0010117f89 */ /* 0x000e2400000e0000 */
[----:B0-----:R-:W-:-:S05]  /*1450*/  FADD R17, R16, R17 ;  /* 0x0000001110117221 */ /* 0x001fca0000000000 */
[----:B------:R-:W0:Y:S02]  /*1460*/  SHFL.BFLY PT, R18, R17, 0x4, 0x1f ;  /* 0x0c801f0011127f89 */ /* 0x000e2400000e0000 */
[----:B0-----:R-:W-:-:S05]  /*1470*/  FADD R18, R17, R18 ;  /* 0x0000001211127221 */ /* 0x001fca0000000000 */
[----:B------:R-:W0:Y:S01]  /*1480*/  SHFL.BFLY PT, R19, R18, 0x2, 0x1f ;  /* 0x0c401f0012137f89 */ /* 0x000e2200000e0000 */
[----:B------:R-:W-:Y:S01]  /*1490*/  HADD2.F32 R16, -RZ, R12.H1_H1 ;  /* 0x3000000cff107230 */ /* 0x000fe20000004100 */
[----:B0-----:R-:W-:-:S05]  /*14a0*/  FADD R19, R18, R19 ;  /* 0x0000001312137221 */ /* 0x001fca0000000000 */
[----:B------:R-:W0:Y:S01]  /*14b0*/  SHFL.BFLY PT, R96, R19, 0x1, 0x1f ;  /* 0x0c201f0013607f89 */ /* 0x000e2200000e0000 */
[----:B------:R-:W-:Y:S01]  /*14c0*/  HADD2.F32 R17, -RZ, R12.H0_H0 ;  /* 0x2000000cff117230 */ /* 0x000fe20000004100 */
[----:B------:R-:W-:Y:S01]  /*14d0*/  FMUL R18, R16, R16 ;  /* 0x0000001010127220 */ /* 0x000fe20000400000 */
[--C-:B------:R-:W-:Y:S01]  /*14e0*/  HADD2.F32 R12, -RZ, R13.reuse.H0_H0 ;  /* 0x2000000dff0c7230 */ /* 0x100fe20000004100 */
[----:B0-----:R-:W-:Y:S02]  /*14f0*/  FADD R96, R19, R96 ;  /* 0x0000006013607221 */ /* 0x001fe40000000000 */
[----:B------:R-:W-:Y:S01]  /*1500*/  FFMA R19, R17, R17, R18 ;  /* 0x0000001111137223 */ /* 0x000fe20000000012 */
[----:B------:R-:W-:-:S03]  /*1510*/  HADD2.F32 R18, -RZ, R13.H1_H1 ;  /* 0x3000000dff127230 */ /* 0x000fc60000004100 */
[----:B------:R-:W-:Y:S01]  /*1520*/  FFMA R19, R12, R12, R19 ;  /* 0x0000000c0c137223 */ /* 0x000fe20000000013 */
[----:B------:R-:W-:Y:S01]  /*1530*/  FADD R97, R96, c[0x0][0x178] ;  /* 0x00005e0060617621 */ /* 0x000fe20000000000 */
[--C-:B------:R-:W-:Y:S02]  /*1540*/  HADD2.F32 R13, -RZ, R14.reuse.H0_H0 ;  /* 0x2000000eff0d7230 */ /* 0x100fe40000004100 */
[----:B------:R-:W-:Y:S01]  /*1550*/  FFMA R100, R18, R18, R19 ;  /* 0x0000001212647223 */ /* 0x000fe20000000013 */
[----:B------:R0:W1:Y:S01]  /*1560*/  MUFU.SQRT R96, R97 ;  /* 0x0000006100607308 */ /* 0x0000620000002000 */
[----:B------:R-:W-:Y:S02]  /*1570*/  HADD2.F32 R14, -RZ, R14.H1_H1 ;  /* 0x3000000eff0e7230 */ /* 0x000fe40000004100 */
[--C-:B------:R-:W-:Y:S01]  /*1580*/  HADD2.F32 R19, -RZ, R15.reuse.H0_H0 ;  /* 0x2000000fff137230 */ /* 0x100fe20000004100 */
[----:B0-----:R-:W-:Y:S01]  /*1590*/  FFMA R97, R13, R13, R100 ;  /* 0x0000000d0d617223 */ /* 0x001fe20000000064 */
[----:B------:R-:W-:-:S03]  /*15a0*/  HADD2.F32 R15, -RZ, R15.H1_H1 ;  /* 0x3000000fff0f7230 */ /* 0x000fc60000004100 */
[----:B------:R-:W-:-:S04]  /*15b0*/  FFMA R100, R14, R14, R97 ;  /* 0x0000000e0e647223 */ /* 0x000fc80000000061 */
[----:B------:R-:W-:-:S04]  /*15c0*/  FFMA R100, R19, R19, R100 ;  /* 0x0000001313647223 */ /* 0x000fc80000000064 */
[----:B------:R-:W-:-:S05]  /*15d0*/  FFMA R100, R15, R15, R100 ;  /* 0x0000000f0f647223 */ /* 0x000fca0000000064 */
[----:B------:R-:W0:Y:S02]  /*15e0*/  SHFL.BFLY PT, R97, R100, 0x8, 0x1f ;  /* 0x0d001f0064617f89 */ /* 0x000e2400000e0000 */
[----:B0-----:R-:W-:-:S05]  /*15f0*/  FADD R99, R100, R97 ;  /* 0x0000006164637221 */ /* 0x001fca0000000000 */
[----:B------:R-:W0:Y:S01]  /*1600*/  SHFL.BFLY PT, R102, R99, 0x4, 0x1f ;  /* 0x0c801f0063667f89 */ /* 0x000e2200000e0000 */
[----:B--2---:R-:W-:Y:S01]  /*1610*/  FSETP.GT.AND P5, PT, R81, 8.50705917302346158658e+37, PT ;  /* 0x7e8000005100780b */ /* 0x004fe20003fa4000 */
[----:B0-----:R-:W-:-:S05]  /*1620*/  FADD R102, R99, R102 ;  /* 0x0000006663667221 */ /* 0x001fca0000000000 */
[----:B------:R-:W0:Y:S01]  /*1630*/  SHFL.BFLY PT, R97, R102, 0x2, 0x1f ;  /* 0x0c401f0066617f89 */ /* 0x000e2200000e0000 */
[----:B------:R-:W-:Y:S02]  /*1640*/  P2R R92, PR, RZ, 0x1 ;  /* 0x00000001ff5c7803 */ /* 0x000fe40000000000 */
[----:B------:R-:W-:-:S04]  /*1650*/  FSETP.GEU.AND P0, PT, R81, 1.175494350822287508e-38, PT ;  /* 0x008000005100780b */ /* 0x000fc80003f0e000 */
[----:B------:R-:W-:Y:S01]  /*1660*/  @P5 FMUL R81, R81, 0.25 ;  /* 0x3e80000051515820 */ /* 0x000fe20000400000 */
[----:B------:R-:W-:Y:S02]  /*1670*/  FSEL R82, R53, 1, P5 ;  /* 0x3f80000035527808 */ /* 0x000fe40002800000 */
[----:B-1----:R-:W-:Y:S01]  /*1680*/  FSETP.GT.AND P5, PT, R85, 8.50705917302346158658e+37, PT ;  /* 0x7e8000005500780b */ /* 0x002fe20003fa4000 */
[----:B0-----:R-:W-:-:S05]  /*1690*/  FADD R101, R102, R97 ;  /* 0x0000006166657221 */ /* 0x001fca0000000000 */
[----:B------:R-:W0:Y:S01]  /*16a0*/  SHFL.BFLY PT, R104, R101, 0x1, 0x1f ;  /* 0x0c201f0065687f89 */ /* 0x000e2200000e0000 */
[----:B------:R-:W-:Y:S02]  /*16b0*/  P2R R91, PR, RZ, 0x2 ;  /* 0x00000002ff5b7803 */ /* 0x000fe40000000000 */
[----:B------:R-:W-:-:S04]  /*16c0*/  FSETP.GEU.AND P1, PT, R85, 1.175494350822287508e-38, PT ;  /* 0x008000005500780b */ /* 0x000fc80003f2e000 */
[----:B------:R-:W-:Y:S01]  /*16d0*/  @P5 FMUL R85, R85, 0.25 ;  /* 0x3e80000055555820 */ /* 0x000fe20000400000 */
[----:B------:R-:W-:Y:S02]  /*16e0*/  FSEL R84, R53, 1, P5 ;  /* 0x3f80000035547808 */ /* 0x000fe40002800000 */
[C---:B---3--:R-:W-:Y:S02]  /*16f0*/  FSETP.GT.AND P5, PT, R93.reuse, 8.50705917302346158658e+37, PT ;  /* 0x7e8000005d00780b */ /* 0x048fe40003fa4000 */
[----:B------:R-:W-:Y:S02]  /*1700*/  P2R R90, PR, RZ, 0x4 ;  /* 0x00000004ff5a7803 */ /* 0x000fe40000000000 */
[----:B------:R-:W-:Y:S02]  /*1710*/  FSETP.GEU.AND P2, PT, R93, 1.175494350822287508e-38, PT ;  /* 0x008000005d00780b */ /* 0x000fe40003f4e000 */
[----:B------:R-:W-:Y:S01]  /*1720*/  FSEL R83, R53, 1, P5 ;  /* 0x3f80000035537808 */ /* 0x000fe20002800000 */
[----:B0-----:R-:W-:-:S06]  /*1730*/  FADD R104, R101, R104 ;  /* 0x0000006865687221 */ /* 0x001fcc0000000000 */
[----:B------:R-:W-:Y:S01]  /*1740*/  @P5 FMUL R93, R93, 0.25 ;  /* 0x3e8000005d5d5820 */ /* 0x000fe20000400000 */
[----:B-----5:R-:W-:Y:S01]  /*1750*/  FSETP.GT.AND P5, PT, R94, 8.50705917302346158658e+37, PT ;  /* 0x7e8000005e00780b */ /* 0x020fe20003fa4000 */
[----:B------:R-:W-:-:S04]  /*1760*/  FADD R104, R104, c[0x0][0x178] ;  /* 0x00005e0068687621 */ /* 0x000fc80000000000 */
[----:B------:R-:W0:Y:S01]  /*1770*/  MUFU.SQRT R97, R104 ;  /* 0x0000006800617308 */ /* 0x000e220000002000 */
[----:B------:R-:W-:Y:S02]  /*1780*/  P2R R89, PR, RZ, 0x8 ;  /* 0x00000008ff597803 */ /* 0x000fe40000000000 */
[----:B------:R-:W-:Y:S02]  /*1790*/  FSETP.GEU.AND P3, PT, R94, 1.175494350822287508e-38, PT ;  /* 0x008000005e00780b */ /* 0x000fe40003f6e000 */
[----:B------:R-:W-:-:S03]  /*17a0*/  FSEL R80, R53, 1, P5 ;  /* 0x3f80000035507808 */ /* 0x000fc60002800000 */
[----:B------:R-:W-:Y:S01]  /*17b0*/  @P5 FMUL R94, R94, 0.25 ;  /* 0x3e8000005e5e5820 */ /* 0x000fe20000400000 */
[----:B----4-:R-:W-:Y:S01]  /*17c0*/  FSETP.GT.AND P5, PT, R95, 8.50705917302346158658e+37, PT ;  /* 0x7e8000005f00780b */ /* 0x010fe20003fa4000 */
[----:B------:R-:W-:Y:S01]  /*17d0*/  @!P6 FMUL R47, R47, 16777216 ;  /* 0x4b8000002f2fe820 */ /* 0x000fe20000400000 */
[----:B------:R-:W-:Y:S01]  /*17e0*/  @!P6 FMUL R52, R52, 16777216 ;  /* 0x4b8000003434e820 */ /* 0x000fe20000400000 */
[----:B------:R-:W-:Y:S02]  /*17f0*/  FSETP.GT.AND P6, PT, R96, 8.50705917302346158658e+37, PT ;  /* 0x7e8000006000780b */ /* 0x000fe40003fc4000 */
[----:B------:R-:W-:Y:S02]  /*1800*/  P2R R98, PR, RZ, 0x1 ;  /* 0x00000001ff627803 */ /* 0x000fe40000000000 */
[----:B0-----:R-:W-:Y:S02]  /*1810*/  FSETP.GT.AND P0, PT, R97, 8.50705917302346158658e+37, PT ;  /* 0x7e8000006100780b */ /* 0x001fe40003f04000 */
[----:B------:R-:W-:-:S02]  /*1820*/  P2R R88, PR, RZ, 0x10 ;  /* 0x00000010ff587803 */ /* 0x000fc40000000000 */
[C---:B------:R-:W-:Y:S02]  /*1830*/  FSETP.GEU.AND P4, PT, R95.reuse, 1.175494350822287508e-38, PT ;  /* 0x008000005f00780b */ /* 0x040fe40003f8e000 */
[----:B------:R-:W-:Y:S01]  /*1840*/  @P5 FMUL R95, R95, 0.25 ;  /* 0x3e8000005f5f5820 */ /* 0x000fe20000400000 */
[C---:B------:R-:W-:Y:S02]  /*1850*/  FSEL R78, R53.reuse, 1, P5 ;  /* 0x3f800000354e7808 */ /* 0x040fe40002800000 */
[C---:B------:R-:W-:Y:S01]  /*1860*/  FSETP.GEU.AND P5, PT, R96.reuse, 1.175494350822287508e-38, PT ;  /* 0x008000006000780b */ /* 0x040fe20003fae000 */
[----:B------:R-:W-:Y:S01]  /*1870*/  @P6 FMUL R96, R96, 0.25 ;  /* 0x3e80000060606820 */ /* 0x000fe20000400000 */
[----:B------:R-:W-:Y:S02]  /*1880*/  FSEL R79, R53, 1, P6 ;  /* 0x3f800000354f7808 */ /* 0x000fe40003000000 */
[C---:B------:R-:W-:Y:S01]  /*1890*/  FSETP.GEU.AND P6, PT, R97.reuse, 1.175494350822287508e-38, PT ;  /* 0x008000006100780b */ /* 0x040fe20003fce000 */
[----:B------:R-:W-:Y:S01]  /*18a0*/  @P0 FMUL R97, R97, 0.25 ;  /* 0x3e80000061610820 */ /* 0x000fe20000400000 */
[----:B------:R-:W-:-:S02]  /*18b0*/  FSEL R53, R53, 1, P0 ;  /* 0x3f80000035357808 */ /* 0x000fc40000000000 */
[----:B------:R-:W-:Y:S01]  /*18c0*/  ISETP.NE.AND P0, PT, R98, RZ, PT ;  /* 0x000000ff6200720c */ /* 0x000fe20003f05270 */
[----:B------:R-:W0:Y:S01]  /*18d0*/  MUFU.RCP R47, R47 ;  /* 0x0000002f002f7308 */ /* 0x000e220000001000 */
[----:B------:R-:W-:-:S11]  /*18e0*/  @!P1 FMUL R85, R85, 16777216 ;  /* 0x4b80000055559820 */ /* 0x000fd60000400000 */
[----:B------:R-:W-:Y:S01]  /*18f0*/  @!P0 FMUL R81, R81, 16777216 ;  /* 0x4b80000051518820 */ /* 0x000fe20000400000 */
[----:B------:R-:W-:Y:S01]  /*1900*/  @!P5 FMUL R96, R96, 16777216 ;  /* 0x4b8000006060d820 */ /* 0x000fe20000400000 */
[----:B------:R-:W-:Y:S01]  /*1910*/  @!P5 FMUL R79, R79, 16777216 ;  /* 0x4b8000004f4fd820 */ /* 0x000fe20000400000 */
[----:B------:R-:W-:Y:S01]  /*1920*/  MUFU.RCP R85, R85 ;  /* 0x0000005500557308 */ /* 0x000fe20000001000 */
[----:B------:R-:W-:Y:S01]  /*1930*/  ISETP.NE.AND P5, PT, R86, RZ, PT ;  /* 0x000000ff5600720c */ /* 0x000fe20003fa5270 */
[----:B0-----:R-:W-:-:S06]  /*1940*/  FMUL R86, R47, R52 ;  /* 0x000000342f567220 */ /* 0x001fcc0000400000 */
[----:B------:R-:W0:Y:S01]  /*1950*/  MUFU.RCP R81, R81 ;  /* 0x0000005100517308 */ /* 0x000e220000001000 */
[----:B------:R-:W-:Y:S01]  /*1960*/  SHF.L.U32 R52, R33, 0x1, RZ ;  /* 0x0000000121347819 */ /* 0x000fe200000006ff */
[----:B------:R-:W-:Y:S01]  /*1970*/  @!P2 FMUL R93, R93, 16777216 ;  /* 0x4b8000005d5da820 */ /* 0x000fe20000400000 */
[----:B------:R-:W-:Y:S01]  /*1980*/  @!P3 FMUL R94, R94, 16777216 ;  /* 0x4b8000005e5eb820 */ /* 0x000fe20000400000 */
[----:B------:R-:W-:Y:S01]  /*1990*/  @!P4 FMUL R95, R95, 16777216 ;  /* 0x4b8000005f5fc820 */ /* 0x000fe20000400000 */
[----:B------:R-:W-:Y:S01]  /*19a0*/  LOP3.LUT R45, R45, 0x3e, R52, 0xf8, !PT ;  /* 0x0000003e2d2d7812 */ /* 0x000fe200078ef834 */
[----:B------:R-:W-:Y:S02]  /*19b0*/  @!P0 FMUL R82, R82, 16777216 ;  /* 0x4b80000052528820 */ /* 0x000fe40000400000 */
[----:B------:R-:W1:Y:S01]  /*19c0*/  MUFU.RCP R52, R93 ;  /* 0x0000005d00347308 */ /* 0x000e620000001000 */
[----:B------:R-:W-:Y:S01]  /*19d0*/  @!P1 FMUL R84, R84, 16777216 ;  /* 0x4b80000054549820 */ /* 0x000fe20000400000 */
[----:B------:R-:W-:Y:S01]  /*19e0*/  @!P4 FMUL R78, R78, 16777216 ;  /* 0x4b8000004e4ec820 */ /* 0x000fe20000400000 */
[----:B------:R-:W-:-:S05]  /*19f0*/  @!P6 FMUL R97, R97, 16777216 ;  /* 0x4b8000006161e820 */ /* 0x000fca0000400000 */
[----:B------:R-:W2:Y:S01]  /*1a00*/  MUFU.RCP R99, R94 ;  /* 0x0000005e00637308 */ /* 0x000ea20000001000 */
[----:B0-----:R-:W-:Y:S01]  /*1a10*/  FMUL R101, R81, R82 ;  /* 0x0000005251657220 */ /* 0x001fe20000400000 */
[----:B------:R-:W-:Y:S01]  /*1a20*/  ISETP.NE.AND P4, PT, R88, RZ, PT ;  /* 0x000000ff5800720c */ /* 0x000fe20003f85270 */
[----:B------:R-:W-:-:S05]  /*1a30*/  FMUL R88, R85, R84 ;  /* 0x0000005455587220 */ /* 0x000fca0000400000 */
[----:B------:R-:W0:Y:S01]  /*1a40*/  MUFU.RCP R95, R95 ;  /* 0x0000005f005f7308 */ /* 0x000e220000001000 */
[----:B------:R-:W-:Y:S01]  /*1a50*/  FMUL R84, R6, R101 ;  /* 0x0000006506547220 */ /* 0x000fe20000400000 */
[----:B------:R-:W-:Y:S01]  /*1a60*/  @!P2 FMUL R83, R83, 16777216 ;  /* 0x4b8000005353a820 */ /* 0x000fe20000400000 */
[----:B------:R-:W-:Y:S01]  /*1a70*/  @!P3 FMUL R80, R80, 16777216 ;  /* 0x4b8000005050b820 */ /* 0x000fe20000400000 */
[----:B------:R-:W-:-:S04]  /*1a80*/  @!P6 FMUL R53, R53, 16777216 ;  /* 0x4b8000003535e820 */ /* 0x000fc80000400000 */
[----:B------:R-:W3:Y:S01]  /*1a90*/  MUFU.RCP R6, R97 ;  /* 0x0000006100067308 */ /* 0x000ee20000001000 */
[----:B------:R-:W-:Y:S01]  /*1aa0*/  ISETP.NE.AND P1, PT, R91, RZ, PT ;  /* 0x000000ff5b00720c */ /* 0x000fe20003f25270 */
[----:B------:R-:W-:Y:S01]  /*1ab0*/  FMUL R91, R74, R101 ;  /* 0x000000654a5b7220 */ /* 0x000fe20000400000 */
[----:B------:R-:W-:-:S05]  /*1ac0*/  ISETP.NE.AND P6, PT, R87, RZ, PT ;  /* 0x000000ff5700720c */ /* 0x000fca0003fc5270 */
[----:B------:R-:W4:Y:S01]  /*1ad0*/  MUFU.RCP R96, R96 ;  /* 0x0000006000607308 */ /* 0x000f220000001000 */
[----:B------:R-:W-:Y:S01]  /*1ae0*/  SHF.R.U32.HI R87, RZ, 0x2, R33 ;  /* 0x00000002ff577819 */ /* 0x000fe20000011621 */
[----:B-1----:R-:W-:Y:S01]  /*1af0*/  FMUL R74, R52, R83 ;  /* 0x00000053344a7220 */ /* 0x002fe20000400000 */
[----:B--2---:R-:W-:Y:S01]  /*1b00*/  FMUL R80, R99, R80 ;  /* 0x0000005063507220 */ /* 0x004fe20000400000 */
[-C--:B------:R-:W-:Y:S01]  /*1b10*/  FMUL R82, R55, R101.reuse ;  /* 0x0000006537527220 */ /* 0x080fe20000400000 */
[----:B------:R-:W-:Y:S01]  /*1b20*/  LOP3.LUT R87, R87, 0x4, RZ, 0xc0, !PT ;  /* 0x0000000457577812 */ /* 0x000fe200078ec0ff */
[-C--:B------:R-:W-:Y:S01]  /*1b30*/  FMUL R85, R56, R101.reuse ;  /* 0x0000006538557220 */ /* 0x080fe20000400000 */
[----:B------:R-:W-:Y:S01]  /*1b40*/  ISETP.NE.AND P3, PT, R89, RZ, PT ;  /* 0x000000ff5900720c */ /* 0x000fe20003f65270 */
[----:B------:R-:W-:Y:S01]  /*1b50*/  FMUL R55, R60, R74 ;  /* 0x0000004a3c377220 */ /* 0x000fe20000400000 */
[----:B0-----:R-:W-:Y:S01]  /*1b60*/  FMUL R78, R95, R78 ;  /* 0x0000004e5f4e7220 */ /* 0x001fe20000400000 */
[-C--:B------:R-:W-:Y:S01]  /*1b70*/  FMUL R4, R4, R101.reuse ;  /* 0x0000006504047220 */ /* 0x080fe20000400000 */
[-C--:B------:R-:W-:Y:S01]  /*1b80*/  FMUL R81, R54, R101.reuse ;  /* 0x0000006536517220 */ /* 0x080fe20000400000 */
[-C--:B------:R-:W-:Y:S01]  /*1b90*/  FMUL R56, R5, R101.reuse ;  /* 0x0000006505387220 */ /* 0x080fe20000400000 */
[----:B------:R-:W-:Y:S01]  /*1ba0*/  FMUL R89, R48, R101 ;  /* 0x0000006530597220 */ /* 0x000fe20000400000 */
[-C--:B------:R-:W-:Y:S01]  /*1bb0*/  FMUL R60, R31, R80.reuse ;  /* 0x000000501f3c7220 */ /* 0x080fe20000400000 */
[-C--:B------:R-:W-:Y:S01]  /*1bc0*/  FMUL R31, R62, R80.reuse ;  /* 0x000000503e1f7220 */ /* 0x080fe20000400000 */
[----:B------:R-:W-:Y:S01]  /*1bd0*/  FMUL R62, R63, R80 ;  /* 0x000000503f3e7220 */ /* 0x000fe20000400000 */
[----:B------:R0:W-:Y:S01]  /*1be0*/  STS [R87], R46 ;  /* 0x0000002e57007388 */ /* 0x0001e20000000800 */
[----:B------:R-:W-:Y:S01]  /*1bf0*/  FMUL R63, R76, R78 ;  /* 0x0000004e4c3f7220 */ /* 0x000fe20000400000 */
[----:B---3--:R-:W-:Y:S01]  /*1c00*/  FMUL R76, R6, R53 ;  /* 0x00000035064c7220 */ /* 0x008fe20000400000 */
[----:B------:R-:W-:Y:S01]  /*1c10*/  F2FP.PACK_AB R4, R81, R4 ;  /* 0x000000045104723e */ /* 0x000fe200000000ff */
[----:B----4-:R-:W-:Y:S01]  /*1c20*/  FMUL R96, R96, R79 ;  /* 0x0000004f60607220 */ /* 0x010fe20000400000 */
[----:B------:R-:W-:-:S02]  /*1c30*/  F2FP.PACK_AB R5, R85, R82 ;  /* 0x000000525505723e */ /* 0x000fc400000000ff */
[----:B------:R-:W-:Y:S01]  /*1c40*/  F2FP.PACK_AB R6, R89, R56 ;  /* 0x000000385906723e */ /* 0x000fe200000000ff */
[----:B0-----:R-:W-:Y:S01]  /*1c50*/  FMUL R46, R7, R88 ;  /* 0x00000058072e7220 */ /* 0x001fe20000400000 */
[----:B------:R-:W-:Y:S01]  /*1c60*/  F2FP.PACK_AB R7, R91, R84 ;  /* 0x000000545b07723e */ /* 0x000fe200000000ff */
[-C--:B------:R-:W-:Y:S01]  /*1c70*/  FMUL R77, R77, R88.reuse ;  /* 0x000000584d4d7220 */ /* 0x080fe20000400000 */
[-C--:B------:R-:W-:Y:S01]  /*1c80*/  FMUL R52, R49, R88.reuse ;  /* 0x0000005831347220 */ /* 0x080fe20000400000 */
[-C--:B------:R-:W-:Y:S01]  /*1c90*/  FMUL R58, R58, R88.reuse ;  /* 0x000000583a3a7220 */ /* 0x080fe20000400000 */
[-C--:B------:R-:W-:Y:S01]  /*1ca0*/  FMUL R57, R57, R88.reuse ;  /* 0x0000005839397220 */ /* 0x080fe20000400000 */
[-C--:B------:R-:W-:Y:S01]  /*1cb0*/  FMUL R47, R10, R88.reuse ;  /* 0x000000580a2f7220 */ /* 0x080fe20000400000 */
[-C--:B------:R-:W-:Y:S01]  /*1cc0*/  FMUL R48, R8, R88.reuse ;  /* 0x0000005808307220 */ /* 0x080fe20000400000 */
[----:B------:R-:W-:Y:S01]  /*1cd0*/  FMUL R11, R11, R88 ;  /* 0x000000580b0b7220 */ /* 0x000fe20000400000 */
[----:B------:R-:W-:Y:S01]  /*1ce0*/  FMUL R53, R20, R96 ;  /* 0x0000006014357220 */ /* 0x000fe20000400000 */
[----:B------:R0:W-:Y:S01]  /*1cf0*/  @!P5 STG.E.128 [R2.64], R4 ;  /* 0x000000040200d986 */ /* 0x0001e2000c101d04 */
[----:B------:R-:W-:Y:S01]  /*1d00*/  IADD3 R20, P5, R35, c[0x0][0x168], RZ ;  /* 0x00005a0023147a10 */ /* 0x000fe20007fbe0ff */
[----:B------:R-:W-:Y:S01]  /*1d10*/  FMUL R49, R9, R74 ;  /* 0x0000004a09317220 */ /* 0x000fe20000400000 */
[----:B------:R-:W-:Y:S01]  /*1d20*/  FMUL R56, R21, R96 ;  /* 0x0000006015387220 */ /* 0x000fe20000400000 */
[----:B------:R-:W-:-:S02]  /*1d30*/  F2FP.PACK_AB R8, R52, R77 ;  /* 0x0000004d3408723e */ /* 0x000fc400000000ff */
[----:B------:R-:W-:Y:S02]  /*1d40*/  F2FP.PACK_AB R9, R57, R58 ;  /* 0x0000003a3909723e */ /* 0x000fe400000000ff */
[----:B------:R-:W-:Y:S02]  /*1d50*/  F2FP.PACK_AB R10, R47, R46 ;  /* 0x0000002e2f0a723e */ /* 0x000fe400000000ff */
[----:B------:R-:W-:Y:S02]  /*1d60*/  F2FP.PACK_AB R11, R11, R48 ;  /* 0x000000300b0b723e */ /* 0x000fe400000000ff */
[----:B------:R-:W-:Y:S01]  /*1d70*/  IADD3.X R21, R34, c[0x0][0x16c], RZ, P5, !PT ;  /* 0x00005b0022157a10 */ /* 0x000fe20002ffe4ff */
[----:B------:R-:W-:Y:S01]  /*1d80*/  FMUL R50, R50, R74 ;  /* 0x0000004a32327220 */ /* 0x000fe20000400000 */
[----:B------:R-:W-:-:S03]  /*1d90*/  ISETP.NE.AND P2, PT, R90, RZ, PT ;  /* 0x000000ff5a00720c */ /* 0x000fc60003f45270 */
[----:B------:R1:W-:Y:S01]  /*1da0*/  @!P6 STG.E.128 [R20.64], R8 ;  /* 0x000000081400e986 */ /* 0x0003e2000c101d04 */
[----:B------:R-:W-:Y:S01]  /*1db0*/  IADD3 R42, P6, R42, c[0x0][0x168], RZ ;  /* 0x00005a002a2a7a10 */ /* 0x000fe20007fde0ff */
[-C--:B------:R-:W-:Y:S01]  /*1dc0*/  FMUL R28, R28, R74.reuse ;  /* 0x0000004a1c1c7220 */ /* 0x080fe20000400000 */
[-C--:B------:R-:W-:Y:S01]  /*1dd0*/  FMUL R51, R51, R74.reuse ;  /* 0x0000004a33337220 */ /* 0x080fe20000400000 */
[-C--:B------:R-:W-:Y:S01]  /*1de0*/  FMUL R29, R29, R74.reuse ;  /* 0x0000004a1d1d7220 */ /* 0x080fe20000400000 */
[-C--:B------:R-:W-:Y:S01]  /*1df0*/  FMUL R54, R59, R74.reuse ;  /* 0x0000004a3b367220 */ /* 0x080fe20000400000 */
[----:B------:R-:W-:Y:S01]  /*1e00*/  FMUL R30, R30, R74 ;  /* 0x0000004a1e1e7220 */ /* 0x000fe20000400000 */
        /* <DEDUP_REMOVED lines=9> */
[-C--:B------:R-:W-:Y:S01]  /*1ea0*/  FMUL R68, R68, R78.reuse ;  /* 0x0000004e44447220 */ /* 0x080fe20000400000 */
[-C--:B------:R-:W-:Y:S01]  /*1eb0*/  FMUL R73, R73, R78.reuse ;  /* 0x0000004e49497220 */ /* 0x080fe20000400000 */
[----:B------:R-:W-:Y:S01]  /*1ec0*/  FMUL R72, R72, R78 ;  /* 0x0000004e48487220 */ /* 0x000fe20000400000 */
[----:B0-----:R-:W-:-:S02]  /*1ed0*/  IADD3 R2, P5, R39, c[0x0][0x168], RZ ;  /* 0x00005a0027027a10 */ /* 0x001fc40007fbe0ff */
[----:B------:R-:W-:Y:S02]  /*1ee0*/  IADD3.X R43, R43, c[0x0][0x16c], RZ, P6, !PT ;  /* 0x00005b002b2b7a10 */ /* 0x000fe400037fe4ff */
[----:B-1----:R-:W-:Y:S01]  /*1ef0*/  IADD3 R8, P6, R44, c[0x0][0x168], RZ ;  /* 0x00005a002c087a10 */ /* 0x002fe20007fde0ff */
[-C--:B------:R-:W-:Y:S01]  /*1f00*/  FMUL R46, R12, R76.reuse ;  /* 0x0000004c0c2e7220 */ /* 0x080fe20000400000 */
[-C--:B------:R-:W-:Y:S01]  /*1f10*/  FMUL R48, R13, R76.reuse ;  /* 0x0000004c0d307220 */ /* 0x080fe20000400000 */
[-C--:B------:R-:W-:Y:S01]  /*1f20*/  FMUL R57, R14, R76.reuse ;  /* 0x0000004c0e397220 */ /* 0x080fe20000400000 */
[----:B------:R-:W-:Y:S01]  /*1f30*/  FMUL R69, R15, R76 ;  /* 0x0000004c0f457220 */ /* 0x000fe20000400000 */
[----:B------:R-:W-:Y:S01]  /*1f40*/  F2FP.PACK_AB R4, R49, R50 ;  /* 0x000000323104723e */ /* 0x000fe200000000ff */
[----:B------:R-:W-:Y:S01]  /*1f50*/  FMUL R34, R17, R76 ;  /* 0x0000004c11227220 */ /* 0x000fe20000400000 */
[----:B------:R-:W-:Y:S01]  /*1f60*/  F2FP.PACK_AB R5, R51, R28 ;  /* 0x0000001c3305723e */ /* 0x000fe200000000ff */
[-C--:B------:R-:W-:Y:S01]  /*1f70*/  FMUL R35, R16, R76.reuse ;  /* 0x0000004c10237220 */ /* 0x080fe20000400000 */
[----:B------:R-:W-:Y:S01]  /*1f80*/  F2FP.PACK_AB R6, R54, R29 ;  /* 0x0000001d3606723e */ /* 0x000fe200000000ff */
[----:B------:R-:W-:Y:S01]  /*1f90*/  FMUL R47, R18, R76 ;  /* 0x0000004c122f7220 */ /* 0x000fe20000400000 */
[----:B------:R-:W-:Y:S01]  /*1fa0*/  F2FP.PACK_AB R7, R55, R30 ;  /* 0x0000001e3707723e */ /* 0x000fe200000000ff */
[----:B------:R-:W-:Y:S01]  /*1fb0*/  FMUL R52, R19, R76 ;  /* 0x0000004c13347220 */ /* 0x000fe20000400000 */
[----:B------:R-:W-:-:S02]  /*1fc0*/  F2FP.PACK_AB R12, R60, R61 ;  /* 0x0000003d3c0c723e */ /* 0x000fc400000000ff */
[----:B------:R-:W-:Y:S02]  /*1fd0*/  F2FP.PACK_AB R13, R31, R24 ;  /* 0x000000181f0d723e */ /* 0x000fe400000000ff */
[----:B------:R-:W-:Y:S02]  /*1fe0*/  F2FP.PACK_AB R14, R62, R25 ;  /* 0x000000193e0e723e */ /* 0x000fe400000000ff */
[----:B------:R-:W-:Y:S02]  /*1ff0*/  F2FP.PACK_AB R15, R59, R26 ;  /* 0x0000001a3b0f723e */ /* 0x000fe400000000ff */
[----:B------:R-:W-:Y:S02]  /*2000*/  IADD3.X R3, R40, c[0x0][0x16c], RZ, P5, !PT ;  /* 0x00005b0028037a10 */ /* 0x000fe40002ffe4ff */
[----:B------:R-:W-:Y:S02]  /*2010*/  F2FP.PACK_AB R16, R27, R66 ;  /* 0x000000421b10723e */ /* 0x000fe400000000ff */
[----:B------:R-:W-:-:S02]  /*2020*/  F2FP.PACK_AB R17, R64, R65 ;  /* 0x000000414011723e */ /* 0x000fc400000000ff */
[----:B------:R-:W-:Y:S02]  /*2030*/  F2FP.PACK_AB R18, R73, R68 ;  /* 0x000000444912723e */ /* 0x000fe400000000ff */
[----:B------:R-:W-:Y:S02]  /*2040*/  F2FP.PACK_AB R19, R63, R72 ;  /* 0x000000483f13723e */ /* 0x000fe400000000ff */
[----:B------:R-:W-:Y:S01]  /*2050*/  IADD3.X R9, R41, c[0x0][0x16c], RZ, P6, !PT ;  /* 0x00005b0029097a10 */ /* 0x000fe200037fe4ff */
[----:B------:R-:W-:Y:S01]  /*2060*/  @!P4 STG.E.128 [R42.64], R4 ;  /* 0x000000042a00c986 */ /* 0x000fe2000c101d04 */
[-C--:B------:R-:W-:Y:S01]  /*2070*/  FMUL R22, R22, R96.reuse ;  /* 0x0000006016167220 */ /* 0x080fe20000400000 */
[-C--:B------:R-:W-:Y:S01]  /*2080*/  FMUL R67, R67, R96.reuse ;  /* 0x0000006043437220 */ /* 0x080fe20000400000 */
[-C--:B------:R-:W-:Y:S01]  /*2090*/  FMUL R23, R23, R96.reuse ;  /* 0x0000006017177220 */ /* 0x080fe20000400000 */
[----:B------:R0:W-:Y:S01]  /*20a0*/  STS [R87+0x18], R74 ;  /* 0x0000184a57007388 */ /* 0x0001e20000000800 */
[-C--:B------:R-:W-:Y:S01]  /*20b0*/  FMUL R70, R70, R96.reuse ;  /* 0x0000006046467220 */ /* 0x080fe20000400000 */
[----:B------:R-:W-:-:S02]  /*20c0*/  FMUL R75, R75, R96 ;  /* 0x000000604b4b7220 */ /* 0x000fc40000400000 */
[----:B------:R-:W-:Y:S04]  /*20d0*/  @!P3 STG.E.128 [R2.64], R12 ;  /* 0x0000000c0200b986 */ /* 0x000fe8000c101d04 */
[----:B------:R-:W-:Y:S01]  /*20e0*/  @!P2 STG.E.128 [R8.64], R16 ;  /* 0x000000100800a986 */ /* 0x000fe2000c101d04 */
[----:B------:R-:W-:Y:S01]  /*20f0*/  IADD3 R38, P2, R38, c[0x0][0x168], RZ ;  /* 0x00005a0026267a10 */ /* 0x000fe20007f5e0ff */
[----:B0-----:R-:W-:Y:S01]  /*2100*/  FMUL R74, R71, R96 ;  /* 0x00000060474a7220 */ /* 0x001fe20000400000 */
[----:B------:R-:W-:Y:S02]  /*2110*/  F2FP.PACK_AB R72, R53, R22 ;  /* 0x000000163548723e */ /* 0x000fe400000000ff */
[----:B------:R-:W-:Y:S02]  /*2120*/  F2FP.PACK_AB R73, R67, R56 ;  /* 0x000000384349723e */ /* 0x000fe400000000ff */
[----:B------:R-:W-:-:S02]  /*2130*/  F2FP.PACK_AB R74, R74, R23 ;  /* 0x000000174a4a723e */ /* 0x000fc400000000ff */
[----:B------:R-:W-:Y:S02]  /*2140*/  F2FP.PACK_AB R75, R75, R70 ;  /* 0x000000464b4b723e */ /* 0x000fe400000000ff */
[----:B------:R-:W-:Y:S02]  /*2150*/  IADD3.X R39, R0, c[0x0][0x16c], RZ, P2, !PT ;  /* 0x00005b0000277a10 */ /* 0x000fe400017fe4ff */
[----:B------:R-:W-:Y:S02]  /*2160*/  ISETP.GE.U32.AND P2, PT, R45, 0x10, PT ;  /* 0x000000102d00780c */ /* 0x000fe40003f46070 */
[----:B------:R-:W-:Y:S01]  /*2170*/  ISETP.NE.AND P0, PT, R92, RZ, PT ;  /* 0x000000ff5c00720c */ /* 0x000fe20003f05270 */
[----:B------:R-:W-:Y:S01]  /*2180*/  @!P1 STG.E.128 [R38.64], R72 ;  /* 0x0000004826009986 */ /* 0x000fe2000c101d04 */
[----:B------:R-:W-:Y:S02]  /*2190*/  ISETP.GE.U32.AND.EX P1, PT, R32, RZ, PT, P2 ;  /* 0x000000ff2000720c */ /* 0x000fe40003f26120 */
[----:B------:R-:W-:-:S02]  /*21a0*/  IADD3 R36, P3, R36, c[0x0][0x168], RZ ;  /* 0x00005a0024247a10 */ /* 0x000fc40007f7e0ff */
[----:B------:R-:W-:Y:S02]  /*21b0*/  F2FP.PACK_AB R20, R35, R34 ;  /* 0x000000222314723e */ /* 0x000fe400000000ff */
[----:B------:R-:W-:Y:S02]  /*21c0*/  F2FP.PACK_AB R21, R47, R46 ;  /* 0x0000002e2f15723e */ /* 0x000fe400000000ff */
[----:B------:R-:W-:Y:S02]  /*21d0*/  F2FP.PACK_AB R22, R57, R48 ;  /* 0x000000303916723e */ /* 0x000fe400000000ff */
[----:B------:R-:W-:Y:S02]  /*21e0*/  F2FP.PACK_AB R23, R69, R52 ;  /* 0x000000344517723e */ /* 0x000fe400000000ff */
[----:B------:R-:W-:Y:S01]  /*21f0*/  IADD3.X R37, R37, c[0x0][0x16c], RZ, P3, !PT ;  /* 0x00005b0025257a10 */ /* 0x000fe20001ffe4ff */
[----:B------:R-:W-:Y:S01]  /*2200*/  STS [R87+0x40], R86 ;  /* 0x0000405657007388 */ /* 0x000fe20000000800 */
[----:B------:R-:W-:-:S03]  /*2210*/  SHF.L.U32 R0, R33, 0x3, RZ ;  /* 0x0000000321007819 */ /* 0x000fc600000006ff */
[----:B------:R-:W-:Y:S04]  /*2220*/  STS [R87+0x48], R86 ;  /* 0x0000485657007388 */ /* 0x000fe80000000800 */
        /* <DEDUP_REMOVED lines=28> */
[----:B------:R-:W-:Y:S01]  /*23f0*/  @!P0 STG.E.128 [R36.64], R20 ;  /* 0x0000001424008986 */ /* 0x000fe2000c101d04 */
[----:B------:R-:W-:-:S03]  /*2400*/  LOP3.LUT R0, R0, 0xf8, RZ, 0xe2, !PT ;  /* 0x000000f800007812 */ /* 0x000fc600078ee2ff */
[----:B------:R-:W-:Y:S06]  /*2410*/  BAR.SYNC 0x0 ;  /* 0x0000000000007b1d */ /* 0x000fec0000000000 */
[----:B------:R-:W-:Y:S05]  /*2420*/  @P1 EXIT ;  /* 0x000000000000194d */ /* 0x000fea0003800000 */
[----:B------:R-:W0:Y:S01]  /*2430*/  LDS.64 R4, [R0] ;  /* 0x0000000000047984 */ /* 0x000e220000000a00 */
[----:B------:R-:W-:-:S04]  /*2440*/  LEA R2, P0, R45, c[0x0][0x170], 0x2 ;  /* 0x00005c002d027a11 */ /* 0x000fc800078010ff */
[----:B------:R-:W-:-:S05]  /*2450*/  LEA.HI.X R3, R45, c[0x0][0x174], R32, 0x2, P0 ;  /* 0x00005d002d037a11 */ /* 0x000fca00000f1420 */
[----:B0-----:R-:W-:Y:S01]  /*2460*/  STG.E.64 [R2.64], R4 ;  /* 0x0000000402007986 */ /* 0x001fe2000c101b04 */
[----:B------:R-:W-:Y:S05]  /*2470*/  EXIT ;  /* 0x000000000000794d */ /* 0x000fea0003800000 */
.L_x_0:
[----:B------:R-:W-:-:S00]  /*2480*/  BRA `(.L_x_0) ;  /* 0xfffffff000007947 */ /* 0x000fc0000383ffff */
[----:B------:R-:W-:-:S00]  /*2490*/  NOP ;  /* 0x0000000000007918 */ /* 0x000fc00000000000 */
        /* <DEDUP_REMOVED lines=14> */
.L_x_1:


//--------------------- .nv.global.init           --------------------------
	.section	.nv.global.init,"aw",@progbits
.nv.global.init:
	.type		_$_str,@object
	.size		_$_str,(_$_str_$_2 - _$_str)
_$_str:
        /*0000*/ 	.byte	0x5f, 0x5f, 0x43, 0x55, 0x44, 0x41, 0x5f, 0x46, 0x54, 0x5a, 0x00
	.type		_$_str_$_2,@object
	.size		_$_str_$_2,(.L_1 - _$_str_$_2)
_$_str_$_2:
        /*000b*/ 	.byte	0x5f, 0x5f, 0x43, 0x55, 0x44, 0x41, 0x5f, 0x50, 0x52, 0x45, 0x43, 0x5f, 0x53, 0x51, 0x52, 0x54
        /*001b*/ 	.byte	0x00
.L_1:


//--------------------- .nv.shared.l2norm_fwd_kernel --------------------------
	.section	.nv.shared.l2norm_fwd_kernel,"aw",@nobits
	.align	16
